//
// Generated by NVIDIA NVVM Compiler
//
// Compiler Build ID: CL-36424714
// Cuda compilation tools, release 13.0, V13.0.88
// Based on NVVM 20.0.0
//

.version 9.0
.target sm_100
.address_size 64

	// .globl	_Z8DiagonalPfS_ii

.visible .entry _Z8DiagonalPfS_ii(
	.param .u64 .ptr .align 1 _Z8DiagonalPfS_ii_param_0,
	.param .u64 .ptr .align 1 _Z8DiagonalPfS_ii_param_1,
	.param .u32 _Z8DiagonalPfS_ii_param_2,
	.param .u32 _Z8DiagonalPfS_ii_param_3
)
{
	.reg .pred 	%p<14>;
	.reg .b32 	%r<44>;
	.reg .b32 	%f<86>;
	.reg .b64 	%rd<17>;

	ld.param.u64 	%rd3, [_Z8DiagonalPfS_ii_param_0];
	ld.param.u64 	%rd4, [_Z8DiagonalPfS_ii_param_1];
	ld.param.u32 	%r24, [_Z8DiagonalPfS_ii_param_2];
	ld.param.u32 	%r25, [_Z8DiagonalPfS_ii_param_3];
	cvta.to.global.u64 	%rd1, %rd4;
	mov.u32 	%r26, %ctaid.y;
	mov.u32 	%r27, %ntid.y;
	mov.u32 	%r28, %tid.y;
	mad.lo.s32 	%r1, %r26, %r27, %r28;
	mov.u32 	%r29, %ctaid.x;
	mov.u32 	%r30, %ntid.x;
	mov.u32 	%r31, %tid.x;
	mad.lo.s32 	%r2, %r29, %r30, %r31;
	max.s32 	%r32, %r1, %r2;
	setp.ge.s32 	%p1, %r32, %r24;
	@%p1 bra 	$L__BB0_16;
	setp.ne.s32 	%p2, %r1, %r2;
	setp.ne.s32 	%p3, %r2, %r25;
	or.pred  	%p4, %p2, %p3;
	@%p4 bra 	$L__BB0_16;
	setp.lt.s32 	%p5, %r25, 1;
	mov.f32 	%f85, 0f00000000;
	@%p5 bra 	$L__BB0_15;
	mul.lo.s32 	%r3, %r25, %r24;
	and.b32  	%r4, %r25, 15;
	setp.lt.u32 	%p6, %r25, 16;
	mov.f32 	%f85, 0f00000000;
	mov.b32 	%r40, 0;
	@%p6 bra 	$L__BB0_6;
	and.b32  	%r40, %r25, 2147483632;
	neg.s32 	%r38, %r40;
	add.s64 	%rd2, %rd1, 32;
	mov.f32 	%f85, 0f00000000;
	mov.u32 	%r37, %r3;
$L__BB0_5:
	.pragma "nounroll";
	mul.wide.s32 	%rd5, %r37, 4;
	add.s64 	%rd6, %rd2, %rd5;
	ld.global.f32 	%f18, [%rd6+-32];
	fma.rn.f32 	%f19, %f18, %f18, %f85;
	ld.global.f32 	%f20, [%rd6+-28];
	fma.rn.f32 	%f21, %f20, %f20, %f19;
	ld.global.f32 	%f22, [%rd6+-24];
	fma.rn.f32 	%f23, %f22, %f22, %f21;
	ld.global.f32 	%f24, [%rd6+-20];
	fma.rn.f32 	%f25, %f24, %f24, %f23;
	ld.global.f32 	%f26, [%rd6+-16];
	fma.rn.f32 	%f27, %f26, %f26, %f25;
	ld.global.f32 	%f28, [%rd6+-12];
	fma.rn.f32 	%f29, %f28, %f28, %f27;
	ld.global.f32 	%f30, [%rd6+-8];
	fma.rn.f32 	%f31, %f30, %f30, %f29;
	ld.global.f32 	%f32, [%rd6+-4];
	fma.rn.f32 	%f33, %f32, %f32, %f31;
	ld.global.f32 	%f34, [%rd6];
	fma.rn.f32 	%f35, %f34, %f34, %f33;
	ld.global.f32 	%f36, [%rd6+4];
	fma.rn.f32 	%f37, %f36, %f36, %f35;
	ld.global.f32 	%f38, [%rd6+8];
	fma.rn.f32 	%f39, %f38, %f38, %f37;
	ld.global.f32 	%f40, [%rd6+12];
	fma.rn.f32 	%f41, %f40, %f40, %f39;
	ld.global.f32 	%f42, [%rd6+16];
	fma.rn.f32 	%f43, %f42, %f42, %f41;
	ld.global.f32 	%f44, [%rd6+20];
	fma.rn.f32 	%f45, %f44, %f44, %f43;
	ld.global.f32 	%f46, [%rd6+24];
	fma.rn.f32 	%f47, %f46, %f46, %f45;
	ld.global.f32 	%f48, [%rd6+28];
	fma.rn.f32 	%f85, %f48, %f48, %f47;
	add.s32 	%r38, %r38, 16;
	add.s32 	%r37, %r37, 16;
	setp.ne.s32 	%p7, %r38, 0;
	@%p7 bra 	$L__BB0_5;
$L__BB0_6:
	setp.eq.s32 	%p8, %r4, 0;
	@%p8 bra 	$L__BB0_15;
	and.b32  	%r12, %r25, 7;
	setp.lt.u32 	%p9, %r4, 8;
	@%p9 bra 	$L__BB0_9;
	add.s32 	%r34, %r40, %r3;
	mul.wide.s32 	%rd7, %r34, 4;
	add.s64 	%rd8, %rd1, %rd7;
	ld.global.f32 	%f50, [%rd8];
	fma.rn.f32 	%f51, %f50, %f50, %f85;
	ld.global.f32 	%f52, [%rd8+4];
	fma.rn.f32 	%f53, %f52, %f52, %f51;
	ld.global.f32 	%f54, [%rd8+8];
	fma.rn.f32 	%f55, %f54, %f54, %f53;
	ld.global.f32 	%f56, [%rd8+12];
	fma.rn.f32 	%f57, %f56, %f56, %f55;
	ld.global.f32 	%f58, [%rd8+16];
	fma.rn.f32 	%f59, %f58, %f58, %f57;
	ld.global.f32 	%f60, [%rd8+20];
	fma.rn.f32 	%f61, %f60, %f60, %f59;
	ld.global.f32 	%f62, [%rd8+24];
	fma.rn.f32 	%f63, %f62, %f62, %f61;
	ld.global.f32 	%f64, [%rd8+28];
	fma.rn.f32 	%f85, %f64, %f64, %f63;
	add.s32 	%r40, %r40, 8;
$L__BB0_9:
	setp.eq.s32 	%p10, %r12, 0;
	@%p10 bra 	$L__BB0_15;
	and.b32  	%r15, %r25, 3;
	setp.lt.u32 	%p11, %r12, 4;
	@%p11 bra 	$L__BB0_12;
	add.s32 	%r35, %r40, %r3;
	mul.wide.s32 	%rd9, %r35, 4;
	add.s64 	%rd10, %rd1, %rd9;
	ld.global.f32 	%f66, [%rd10];
	fma.rn.f32 	%f67, %f66, %f66, %f85;
	ld.global.f32 	%f68, [%rd10+4];
	fma.rn.f32 	%f69, %f68, %f68, %f67;
	ld.global.f32 	%f70, [%rd10+8];
	fma.rn.f32 	%f71, %f70, %f70, %f69;
	ld.global.f32 	%f72, [%rd10+12];
	fma.rn.f32 	%f85, %f72, %f72, %f71;
	add.s32 	%r40, %r40, 4;
$L__BB0_12:
	setp.eq.s32 	%p12, %r15, 0;
	@%p12 bra 	$L__BB0_15;
	add.s32 	%r43, %r40, %r3;
	neg.s32 	%r42, %r15;
$L__BB0_14:
	.pragma "nounroll";
	mul.wide.s32 	%rd11, %r43, 4;
	add.s64 	%rd12, %rd1, %rd11;
	ld.global.f32 	%f73, [%rd12];
	fma.rn.f32 	%f85, %f73, %f73, %f85;
	add.s32 	%r43, %r43, 1;
	add.s32 	%r42, %r42, 1;
	setp.ne.s32 	%p13, %r42, 0;
	@%p13 bra 	$L__BB0_14;
$L__BB0_15:
	mad.lo.s32 	%r36, %r24, %r1, %r25;
	cvta.to.global.u64 	%rd13, %rd3;
	mul.wide.s32 	%rd14, %r36, 4;
	add.s64 	%rd15, %rd13, %rd14;
	ld.global.f32 	%f74, [%rd15];
	sub.f32 	%f75, %f74, %f85;
	sqrt.rn.f32 	%f76, %f75;
	add.s64 	%rd16, %rd1, %rd14;
	st.global.f32 	[%rd16], %f76;
$L__BB0_16:
	ret;

}
	// .globl	_Z7ColumnaPfS_ii
.visible .entry _Z7ColumnaPfS_ii(
	.param .u64 .ptr .align 1 _Z7ColumnaPfS_ii_param_0,
	.param .u64 .ptr .align 1 _Z7ColumnaPfS_ii_param_1,
	.param .u32 _Z7ColumnaPfS_ii_param_2,
	.param .u32 _Z7ColumnaPfS_ii_param_3
)
{
	.reg .pred 	%p<15>;
	.reg .b32 	%r<54>;
	.reg .b32 	%f<116>;
	.reg .b64 	%rd<27>;

	ld.param.u64 	%rd3, [_Z7ColumnaPfS_ii_param_0];
	ld.param.u64 	%rd4, [_Z7ColumnaPfS_ii_param_1];
	ld.param.u32 	%r29, [_Z7ColumnaPfS_ii_param_2];
	ld.param.u32 	%r30, [_Z7ColumnaPfS_ii_param_3];
	cvta.to.global.u64 	%rd1, %rd4;
	mov.u32 	%r31, %ctaid.y;
	mov.u32 	%r32, %ntid.y;
	mov.u32 	%r33, %tid.y;
	mad.lo.s32 	%r1, %r31, %r32, %r33;
	mov.u32 	%r34, %ctaid.x;
	mov.u32 	%r35, %ntid.x;
	mov.u32 	%r36, %tid.x;
	mad.lo.s32 	%r37, %r34, %r35, %r36;
	setp.ne.s32 	%p1, %r37, %r30;
	setp.le.s32 	%p2, %r1, %r37;
	or.pred  	%p3, %p2, %p1;
	setp.ge.s32 	%p4, %r1, %r29;
	or.pred  	%p5, %p4, %p3;
	@%p5 bra 	$L__BB1_15;
	setp.lt.s32 	%p6, %r30, 1;
	mov.f32 	%f115, 0f00000000;
	@%p6 bra 	$L__BB1_14;
	mul.lo.s32 	%r2, %r29, %r1;
	mul.lo.s32 	%r3, %r30, %r29;
	and.b32  	%r4, %r30, 15;
	setp.lt.u32 	%p7, %r30, 16;
	mov.f32 	%f115, 0f00000000;
	mov.b32 	%r49, 0;
	@%p7 bra 	$L__BB1_5;
	and.b32  	%r49, %r30, 2147483632;
	neg.s32 	%r47, %r49;
	add.s64 	%rd2, %rd1, 32;
	mov.f32 	%f115, 0f00000000;
	mov.u32 	%r45, %r3;
	mov.u32 	%r46, %r2;
$L__BB1_4:
	.pragma "nounroll";
	mul.wide.s32 	%rd5, %r46, 4;
	add.s64 	%rd6, %rd2, %rd5;
	mul.wide.s32 	%rd7, %r45, 4;
	add.s64 	%rd8, %rd2, %rd7;
	ld.global.f32 	%f18, [%rd6+-32];
	ld.global.f32 	%f19, [%rd8+-32];
	fma.rn.f32 	%f20, %f18, %f19, %f115;
	ld.global.f32 	%f21, [%rd6+-28];
	ld.global.f32 	%f22, [%rd8+-28];
	fma.rn.f32 	%f23, %f21, %f22, %f20;
	ld.global.f32 	%f24, [%rd6+-24];
	ld.global.f32 	%f25, [%rd8+-24];
	fma.rn.f32 	%f26, %f24, %f25, %f23;
	ld.global.f32 	%f27, [%rd6+-20];
	ld.global.f32 	%f28, [%rd8+-20];
	fma.rn.f32 	%f29, %f27, %f28, %f26;
	ld.global.f32 	%f30, [%rd6+-16];
	ld.global.f32 	%f31, [%rd8+-16];
	fma.rn.f32 	%f32, %f30, %f31, %f29;
	ld.global.f32 	%f33, [%rd6+-12];
	ld.global.f32 	%f34, [%rd8+-12];
	fma.rn.f32 	%f35, %f33, %f34, %f32;
	ld.global.f32 	%f36, [%rd6+-8];
	ld.global.f32 	%f37, [%rd8+-8];
	fma.rn.f32 	%f38, %f36, %f37, %f35;
	ld.global.f32 	%f39, [%rd6+-4];
	ld.global.f32 	%f40, [%rd8+-4];
	fma.rn.f32 	%f41, %f39, %f40, %f38;
	ld.global.f32 	%f42, [%rd6];
	ld.global.f32 	%f43, [%rd8];
	fma.rn.f32 	%f44, %f42, %f43, %f41;
	ld.global.f32 	%f45, [%rd6+4];
	ld.global.f32 	%f46, [%rd8+4];
	fma.rn.f32 	%f47, %f45, %f46, %f44;
	ld.global.f32 	%f48, [%rd6+8];
	ld.global.f32 	%f49, [%rd8+8];
	fma.rn.f32 	%f50, %f48, %f49, %f47;
	ld.global.f32 	%f51, [%rd6+12];
	ld.global.f32 	%f52, [%rd8+12];
	fma.rn.f32 	%f53, %f51, %f52, %f50;
	ld.global.f32 	%f54, [%rd6+16];
	ld.global.f32 	%f55, [%rd8+16];
	fma.rn.f32 	%f56, %f54, %f55, %f53;
	ld.global.f32 	%f57, [%rd6+20];
	ld.global.f32 	%f58, [%rd8+20];
	fma.rn.f32 	%f59, %f57, %f58, %f56;
	ld.global.f32 	%f60, [%rd6+24];
	ld.global.f32 	%f61, [%rd8+24];
	fma.rn.f32 	%f62, %f60, %f61, %f59;
	ld.global.f32 	%f63, [%rd6+28];
	ld.global.f32 	%f64, [%rd8+28];
	fma.rn.f32 	%f115, %f63, %f64, %f62;
	add.s32 	%r47, %r47, 16;
	add.s32 	%r46, %r46, 16;
	add.s32 	%r45, %r45, 16;
	setp.ne.s32 	%p8, %r47, 0;
	@%p8 bra 	$L__BB1_4;
$L__BB1_5:
	setp.eq.s32 	%p9, %r4, 0;
	@%p9 bra 	$L__BB1_14;
	and.b32  	%r14, %r30, 7;
	setp.lt.u32 	%p10, %r4, 8;
	@%p10 bra 	$L__BB1_8;
	add.s32 	%r39, %r49, %r2;
	mul.wide.s32 	%rd9, %r39, 4;
	add.s64 	%rd10, %rd1, %rd9;
	ld.global.f32 	%f66, [%rd10];
	add.s32 	%r40, %r49, %r3;
	mul.wide.s32 	%rd11, %r40, 4;
	add.s64 	%rd12, %rd1, %rd11;
	ld.global.f32 	%f67, [%rd12];
	fma.rn.f32 	%f68, %f66, %f67, %f115;
	ld.global.f32 	%f69, [%rd10+4];
	ld.global.f32 	%f70, [%rd12+4];
	fma.rn.f32 	%f71, %f69, %f70, %f68;
	ld.global.f32 	%f72, [%rd10+8];
	ld.global.f32 	%f73, [%rd12+8];
	fma.rn.f32 	%f74, %f72, %f73, %f71;
	ld.global.f32 	%f75, [%rd10+12];
	ld.global.f32 	%f76, [%rd12+12];
	fma.rn.f32 	%f77, %f75, %f76, %f74;
	ld.global.f32 	%f78, [%rd10+16];
	ld.global.f32 	%f79, [%rd12+16];
	fma.rn.f32 	%f80, %f78, %f79, %f77;
	ld.global.f32 	%f81, [%rd10+20];
	ld.global.f32 	%f82, [%rd12+20];
	fma.rn.f32 	%f83, %f81, %f82, %f80;
	ld.global.f32 	%f84, [%rd10+24];
	ld.global.f32 	%f85, [%rd12+24];
	fma.rn.f32 	%f86, %f84, %f85, %f83;
	ld.global.f32 	%f87, [%rd10+28];
	ld.global.f32 	%f88, [%rd12+28];
	fma.rn.f32 	%f115, %f87, %f88, %f86;
	add.s32 	%r49, %r49, 8;
$L__BB1_8:
	setp.eq.s32 	%p11, %r14, 0;
	@%p11 bra 	$L__BB1_14;
	and.b32  	%r17, %r30, 3;
	setp.lt.u32 	%p12, %r14, 4;
	@%p12 bra 	$L__BB1_11;
	add.s32 	%r41, %r49, %r2;
	mul.wide.s32 	%rd13, %r41, 4;
	add.s64 	%rd14, %rd1, %rd13;
	ld.global.f32 	%f90, [%rd14];
	add.s32 	%r42, %r49, %r3;
	mul.wide.s32 	%rd15, %r42, 4;
	add.s64 	%rd16, %rd1, %rd15;
	ld.global.f32 	%f91, [%rd16];
	fma.rn.f32 	%f92, %f90, %f91, %f115;
	ld.global.f32 	%f93, [%rd14+4];
	ld.global.f32 	%f94, [%rd16+4];
	fma.rn.f32 	%f95, %f93, %f94, %f92;
	ld.global.f32 	%f96, [%rd14+8];
	ld.global.f32 	%f97, [%rd16+8];
	fma.rn.f32 	%f98, %f96, %f97, %f95;
	ld.global.f32 	%f99, [%rd14+12];
	ld.global.f32 	%f100, [%rd16+12];
	fma.rn.f32 	%f115, %f99, %f100, %f98;
	add.s32 	%r49, %r49, 4;
$L__BB1_11:
	setp.eq.s32 	%p13, %r17, 0;
	@%p13 bra 	$L__BB1_14;
	add.s32 	%r53, %r49, %r3;
	add.s32 	%r52, %r49, %r2;
	neg.s32 	%r51, %r17;
$L__BB1_13:
	.pragma "nounroll";
	mul.wide.s32 	%rd17, %r53, 4;
	add.s64 	%rd18, %rd1, %rd17;
	mul.wide.s32 	%rd19, %r52, 4;
	add.s64 	%rd20, %rd1, %rd19;
	ld.global.f32 	%f101, [%rd20];
	ld.global.f32 	%f102, [%rd18];
	fma.rn.f32 	%f115, %f101, %f102, %f115;
	add.s32 	%r53, %r53, 1;
	add.s32 	%r52, %r52, 1;
	add.s32 	%r51, %r51, 1;
	setp.ne.s32 	%p14, %r51, 0;
	@%p14 bra 	$L__BB1_13;
$L__BB1_14:
	mad.lo.s32 	%r43, %r29, %r1, %r30;
	cvta.to.global.u64 	%rd21, %rd3;
	mul.wide.s32 	%rd22, %r43, 4;
	add.s64 	%rd23, %rd21, %rd22;
	ld.global.f32 	%f103, [%rd23];
	sub.f32 	%f104, %f103, %f115;
	mad.lo.s32 	%r44, %r30, %r29, %r30;
	mul.wide.s32 	%rd24, %r44, 4;
	add.s64 	%rd25, %rd1, %rd24;
	ld.global.f32 	%f105, [%rd25];
	div.rn.f32 	%f106, %f104, %f105;
	add.s64 	%rd26, %rd1, %rd22;
	st.global.f32 	[%rd26], %f106;
$L__BB1_15:
	ret;

}


// ===== COMPILED SASS (sm_100) =====

	.target	sm_100

	.elftype	@"ET_EXEC"


//--------------------- .note.nv.tkinfo           --------------------------
	.section	.note.nv.tkinfo,"",@"SHT_NOTE"
	.sectionflags	@"SHF_NOTE_NV_TKINFO"
	.tkinfo
        /*0018*/ 	.word	0x00000002
        /*0030*/ 	.string	""
        /*0030*/ 	.string	"ptxas"
        /*0030*/ 	.string	"Cuda compilation tools, release 13.0, V13.0.88"
        /*0030*/ 	.string	"Build cuda_13.0.r13.0/compiler.36424714_0"
        /*0030*/ 	.string	"-arch sm_100 -m 64 "



//--------------------- .note.nv.cuinfo           --------------------------
	.section	.note.nv.cuinfo,"",@"SHT_NOTE"
	.sectionflags	@"SHF_NOTE_NV_CUINFO"
        /*0018*/ 	.short	0x0002
        /*001a*/ 	.short	0x0064
        /*001c*/ 	.short	0x0082
	.zero		2


//--------------------- .nv.info                  --------------------------
	.section	.nv.info,"",@"SHT_CUDA_INFO"
	.align	4


	//----- nvinfo : EIATTR_REGCOUNT
	.align		4
        /*0000*/ 	.byte	0x04, 0x2f
        /*0002*/ 	.short	(.L_1 - .L_0)
	.align		4
.L_0:
        /*0004*/ 	.word	index@(_Z8DiagonalPfS_ii)
        /*0008*/ 	.word	0x0000001e


	//----- nvinfo : EIATTR_FRAME_SIZE
	.align		4
.L_1:
        /*000c*/ 	.byte	0x04, 0x11
        /*000e*/ 	.short	(.L_3 - .L_2)
	.align		4
.L_2:
        /*0010*/ 	.word	index@($__internal_1_$__cuda_sm20_sqrt_rn_f32_slowpath)
        /*0014*/ 	.word	0x00000000


	//----- nvinfo : EIATTR_FRAME_SIZE
	.align		4
.L_3:
        /*0018*/ 	.byte	0x04, 0x11
        /*001a*/ 	.short	(.L_5 - .L_4)
	.align		4
.L_4:
        /*001c*/ 	.word	index@(_Z8DiagonalPfS_ii)
        /*0020*/ 	.word	0x00000000


	//----- nvinfo : EIATTR_REGCOUNT
	.align		4
.L_5:
        /*0024*/ 	.byte	0x04, 0x2f
        /*0026*/ 	.short	(.L_7 - .L_6)
	.align		4
.L_6:
        /*0028*/ 	.word	index@(_Z7ColumnaPfS_ii)
        /*002c*/ 	.word	0x00000020


	//----- nvinfo : EIATTR_FRAME_SIZE
	.align		4
.L_7:
        /*0030*/ 	.byte	0x04, 0x11
        /*0032*/ 	.short	(.L_9 - .L_8)
	.align		4
.L_8:
        /*0034*/ 	.word	index@($__internal_0_$__cuda_sm3x_div_rn_noftz_f32_slowpath)
        /*0038*/ 	.word	0x00000000


	//----- nvinfo : EIATTR_FRAME_SIZE
	.align		4
.L_9:
        /*003c*/ 	.byte	0x04, 0x11
        /*003e*/ 	.short	(.L_11 - .L_10)
	.align		4
.L_10:
        /*0040*/ 	.word	index@(_Z7ColumnaPfS_ii)
        /*0044*/ 	.word	0x00000000


	//----- nvinfo : EIATTR_MIN_STACK_SIZE
	.align		4
.L_11:
        /*0048*/ 	.byte	0x04, 0x12
        /*004a*/ 	.short	(.L_13 - .L_12)
	.align		4
.L_12:
        /*004c*/ 	.word	index@(_Z7ColumnaPfS_ii)
        /*0050*/ 	.word	0x00000000


	//----- nvinfo : EIATTR_MIN_STACK_SIZE
	.align		4
.L_13:
        /*0054*/ 	.byte	0x04, 0x12
        /*0056*/ 	.short	(.L_15 - .L_14)
	.align		4
.L_14:
        /*0058*/ 	.word	index@(_Z8DiagonalPfS_ii)
        /*005c*/ 	.word	0x00000000
.L_15:


//--------------------- .nv.compat                --------------------------
	.section	.nv.compat,"",@"SHT_CUDA_COMPAT_INFO"
	.align	4
        /*0000*/ 	.byte	0x02, 0x09, 0x00, 0x00, 0x02, 0x02, 0x01, 0x00, 0x02, 0x05, 0x05, 0x00, 0x03, 0x07, 0x01, 0x01
        /*0010*/ 	.byte	0x02, 0x03, 0x00, 0x00, 0x02, 0x06, 0x01, 0x00, 0x04, 0x0b, 0x08, 0x00, 0x01, 0x00, 0x00, 0x00
        /*0020*/ 	.byte	0x00, 0x00, 0x00, 0x00


//--------------------- .nv.info._Z7ColumnaPfS_ii --------------------------
	.section	.nv.info._Z7ColumnaPfS_ii,"",@"SHT_CUDA_INFO"
	.sectionflags	@""
	.align	4


	//----- nvinfo : EIATTR_CUDA_API_VERSION
	.align		4
        /*0000*/ 	.byte	0x04, 0x37
        /*0002*/ 	.short	(.L_17 - .L_16)
.L_16:
        /*0004*/ 	.word	0x00000082


	//----- nvinfo : EIATTR_KPARAM_INFO
	.align		4
.L_17:
        /*0008*/ 	.byte	0x04, 0x17
        /*000a*/ 	.short	(.L_19 - .L_18)
.L_18:
        /*000c*/ 	.word	0x00000000
        /*0010*/ 	.short	0x0003
        /*0012*/ 	.short	0x0014
        /*0014*/ 	.byte	0x00, 0xf0, 0x11, 0x00


	//----- nvinfo : EIATTR_KPARAM_INFO
	.align		4
.L_19:
        /*0018*/ 	.byte	0x04, 0x17
        /*001a*/ 	.short	(.L_21 - .L_20)
.L_20:
        /*001c*/ 	.word	0x00000000
        /*0020*/ 	.short	0x0002
        /*0022*/ 	.short	0x0010
        /*0024*/ 	.byte	0x00, 0xf0, 0x11, 0x00


	//----- nvinfo : EIATTR_KPARAM_INFO
	.align		4
.L_21:
        /*0028*/ 	.byte	0x04, 0x17
        /*002a*/ 	.short	(.L_23 - .L_22)
.L_22:
        /*002c*/ 	.word	0x00000000
        /*0030*/ 	.short	0x0001
        /*0032*/ 	.short	0x0008
        /*0034*/ 	.byte	0x00, 0xf5, 0x21, 0x00


	//----- nvinfo : EIATTR_KPARAM_INFO
	.align		4
.L_23:
        /*0038*/ 	.byte	0x04, 0x17
        /*003a*/ 	.short	(.L_25 - .L_24)
.L_24:
        /*003c*/ 	.word	0x00000000
        /*0040*/ 	.short	0x0000
        /*0042*/ 	.short	0x0000
        /*0044*/ 	.byte	0x00, 0xf5, 0x21, 0x00


	//----- nvinfo : EIATTR_SPARSE_MMA_MASK
	.align		4
.L_25:
        /*0048*/ 	.byte	0x03, 0x50
        /*004a*/ 	.short	0x0000


	//----- nvinfo : EIATTR_MAXREG_COUNT
	.align		4
        /*004c*/ 	.byte	0x03, 0x1b
        /*004e*/ 	.short	0x00ff


	//----- nvinfo : EIATTR_MERCURY_ISA_VERSION
	.align		4
        /*0050*/ 	.byte	0x03, 0x5f
        /*0052*/ 	.short	0x0101


	//----- nvinfo : EIATTR_VRC_CTA_INIT_COUNT
	.align		4
        /*0054*/ 	.byte	0x02, 0x4a
	.zero		1
	.zero		1


	//----- nvinfo : EIATTR_EXIT_INSTR_OFFSETS
	.align		4
        /*0058*/ 	.byte	0x04, 0x1c
        /*005a*/ 	.short	(.L_27 - .L_26)


	//   ....[0]....
.L_26:
        /*005c*/ 	.word	0x000000d0


	//   ....[1]....
        /*0060*/ 	.word	0x00000bc0


	//----- nvinfo : EIATTR_CRS_STACK_SIZE
	.align		4
.L_27:
        /*0064*/ 	.byte	0x04, 0x1e
        /*0066*/ 	.short	(.L_29 - .L_28)
.L_28:
        /*0068*/ 	.word	0x00000000


	//----- nvinfo : EIATTR_CBANK_PARAM_SIZE
	.align		4
.L_29:
        /*006c*/ 	.byte	0x03, 0x19
        /*006e*/ 	.short	0x0018


	//----- nvinfo : EIATTR_PARAM_CBANK
	.align		4
        /*0070*/ 	.byte	0x04, 0x0a
        /*0072*/ 	.short	(.L_31 - .L_30)
	.align		4
.L_30:
        /*0074*/ 	.word	index@(.nv.constant0._Z7ColumnaPfS_ii)
        /*0078*/ 	.short	0x0380
        /*007a*/ 	.short	0x0018


	//----- nvinfo : EIATTR_SW_WAR
	.align		4
.L_31:
        /*007c*/ 	.byte	0x04, 0x36
        /*007e*/ 	.short	(.L_33 - .L_32)
.L_32:
        /*0080*/ 	.word	0x00000008
.L_33:


//--------------------- .nv.info._Z8DiagonalPfS_ii --------------------------
	.section	.nv.info._Z8DiagonalPfS_ii,"",@"SHT_CUDA_INFO"
	.sectionflags	@""
	.align	4


	//----- nvinfo : EIATTR_CUDA_API_VERSION
	.align		4
        /*0000*/ 	.byte	0x04, 0x37
        /*0002*/ 	.short	(.L_35 - .L_34)
.L_34:
        /*0004*/ 	.word	0x00000082


	//----- nvinfo : EIATTR_KPARAM_INFO
	.align		4
.L_35:
        /*0008*/ 	.byte	0x04, 0x17
        /*000a*/ 	.short	(.L_37 - .L_36)
.L_36:
        /*000c*/ 	.word	0x00000000
        /*0010*/ 	.short	0x0003
        /*0012*/ 	.short	0x0014
        /*0014*/ 	.byte	0x00, 0xf0, 0x11, 0x00


	//----- nvinfo : EIATTR_KPARAM_INFO
	.align		4
.L_37:
        /*0018*/ 	.byte	0x04, 0x17
        /*001a*/ 	.short	(.L_39 - .L_38)
.L_38:
        /*001c*/ 	.word	0x00000000
        /*0020*/ 	.short	0x0002
        /*0022*/ 	.short	0x0010
        /*0024*/ 	.byte	0x00, 0xf0, 0x11, 0x00


	//----- nvinfo : EIATTR_KPARAM_INFO
	.align		4
.L_39:
        /*0028*/ 	.byte	0x04, 0x17
        /*002a*/ 	.short	(.L_41 - .L_40)
.L_40:
        /*002c*/ 	.word	0x00000000
        /*0030*/ 	.short	0x0001
        /*0032*/ 	.short	0x0008
        /*0034*/ 	.byte	0x00, 0xf5, 0x21, 0x00


	//----- nvinfo : EIATTR_KPARAM_INFO
	.align		4
.L_41:
        /*0038*/ 	.byte	0x04, 0x17
        /*003a*/ 	.short	(.L_43 - .L_42)
.L_42:
        /*003c*/ 	.word	0x00000000
        /*0040*/ 	.short	0x0000
        /*0042*/ 	.short	0x0000
        /*0044*/ 	.byte	0x00, 0xf5, 0x21, 0x00


	//----- nvinfo : EIATTR_SPARSE_MMA_MASK
	.align		4
.L_43:
        /*0048*/ 	.byte	0x03, 0x50
        /*004a*/ 	.short	0x0000


	//----- nvinfo : EIATTR_MAXREG_COUNT
	.align		4
        /*004c*/ 	.byte	0x03, 0x1b
        /*004e*/ 	.short	0x00ff


	//----- nvinfo : EIATTR_MERCURY_ISA_VERSION
	.align		4
        /*0050*/ 	.byte	0x03, 0x5f
        /*0052*/ 	.short	0x0101


	//----- nvinfo : EIATTR_VRC_CTA_INIT_COUNT
	.align		4
        /*0054*/ 	.byte	0x02, 0x4a
	.zero		1
	.zero		1


	//----- nvinfo : EIATTR_EXIT_INSTR_OFFSETS
	.align		4
        /*0058*/ 	.byte	0x04, 0x1c
        /*005a*/ 	.short	(.L_45 - .L_44)


	//   ....[0]....
.L_44:
        /*005c*/ 	.word	0x000000c0


	//   ....[1]....
        /*0060*/ 	.word	0x00000100


	//   ....[2]....
        /*0064*/ 	.word	0x00000940


	//----- nvinfo : EIATTR_CRS_STACK_SIZE
	.align		4
.L_45:
        /*0068*/ 	.byte	0x04, 0x1e
        /*006a*/ 	.short	(.L_47 - .L_46)
.L_46:
        /*006c*/ 	.word	0x00000000


	//----- nvinfo : EIATTR_CBANK_PARAM_SIZE
	.align		4
.L_47:
        /*0070*/ 	.byte	0x03, 0x19
        /*0072*/ 	.short	0x0018


	//----- nvinfo : EIATTR_PARAM_CBANK
	.align		4
        /*0074*/ 	.byte	0x04, 0x0a
        /*0076*/ 	.short	(.L_49 - .L_48)
	.align		4
.L_48:
        /*0078*/ 	.word	index@(.nv.constant0._Z8DiagonalPfS_ii)
        /*007c*/ 	.short	0x0380
        /*007e*/ 	.short	0x0018


	//----- nvinfo : EIATTR_SW_WAR
	.align		4
.L_49:
        /*0080*/ 	.byte	0x04, 0x36
        /*0082*/ 	.short	(.L_51 - .L_50)
.L_50:
        /*0084*/ 	.word	0x00000008
.L_51:


//--------------------- .nv.callgraph             --------------------------
	.section	.nv.callgraph,"",@"SHT_CUDA_CALLGRAPH"
	.align	4
	.sectionentsize	8
	.align		4
        /*0000*/ 	.word	0x00000000
	.align		4
        /*0004*/ 	.word	0xffffffff
	.align		4
        /*0008*/ 	.word	0x00000000
	.align		4
        /*000c*/ 	.word	0xfffffffe
	.align		4
        /*0010*/ 	.word	0x00000000
	.align		4
        /*0014*/ 	.word	0xfffffffd
	.align		4
        /*0018*/ 	.word	0x00000000
	.align		4
        /*001c*/ 	.word	0xfffffffc


//--------------------- .text._Z7ColumnaPfS_ii    --------------------------
	.section	.text._Z7ColumnaPfS_ii,"ax",@progbits
	.align	128
        .global         _Z7ColumnaPfS_ii
        .type           _Z7ColumnaPfS_ii,@function
        .size           _Z7ColumnaPfS_ii,(.L_x_31 - _Z7ColumnaPfS_ii)
        .other          _Z7ColumnaPfS_ii,@"STO_CUDA_ENTRY STV_DEFAULT"
_Z7ColumnaPfS_ii:
.text._Z7ColumnaPfS_ii:
[----:B------:R-:W-:Y:S01]  /*0000*/  LDC R1, c[0x0][0x37c] ;  /* 0x0000df00ff017b82 */ /* 0x000fe20000000800 */
[----:B------:R-:W0:Y:S07]  /*0010*/  S2R R5, SR_TID.X ;  /* 0x0000000000057919 */ /* 0x000e2e0000002100 */
[----:B------:R-:W1:Y:S01]  /*0020*/  LDC R11, c[0x0][0x364] ;  /* 0x0000d900ff0b7b82 */ /* 0x000e620000000800 */
[----:B------:R-:W1:Y:S07]  /*0030*/  S2R R4, SR_TID.Y ;  /* 0x0000000000047919 */ /* 0x000e6e0000002200 */
[----:B------:R-:W0:Y:S08]  /*0040*/  S2UR UR5, SR_CTAID.X ;  /* 0x00000000000579c3 */ /* 0x000e300000002500 */
[----:B------:R-:W0:Y:S08]  /*0050*/  LDC R0, c[0x0][0x360] ;  /* 0x0000d800ff007b82 */ /* 0x000e300000000800 */
[----:B------:R-:W1:Y:S08]  /*0060*/  S2UR UR4, SR_CTAID.Y ;  /* 0x00000000000479c3 */ /* 0x000e700000002600 */
[----:B------:R-:W2:Y:S01]  /*0070*/  LDC.64 R2, c[0x0][0x390] ;  /* 0x0000e400ff027b82 */ /* 0x000ea20000000a00 */
[----:B0-----:R-:W-:-:S02]  /*0080*/  IMAD R0, R0, UR5, R5 ;  /* 0x0000000500007c24 */ /* 0x001fc4000f8e0205 */
[----:B-1----:R-:W-:-:S03]  /*0090*/  IMAD R11, R11, UR4, R4 ;  /* 0x000000040b0b7c24 */ /* 0x002fc6000f8e0204 */
[----:B--2---:R-:W-:-:S04]  /*00a0*/  ISETP.NE.AND P0, PT, R0, R3, PT ;  /* 0x000000030000720c */ /* 0x004fc80003f05270 */
[----:B------:R-:W-:-:S04]  /*00b0*/  ISETP.LE.OR P0, PT, R11, R0, P0 ;  /* 0x000000000b00720c */ /* 0x000fc80000703670 */
[----:B------:R-:W-:-:S13]  /*00c0*/  ISETP.GE.OR P0, PT, R11, R2, P0 ;  /* 0x000000020b00720c */ /* 0x000fda0000706670 */
[----:B------:R-:W-:Y:S05]  /*00d0*/  @P0 EXIT ;  /* 0x000000000000094d */ /* 0x000fea0003800000 */
[----:B------:R-:W-:Y:S01]  /*00e0*/  ISETP.GE.AND P0, PT, R3, 0x1, PT ;  /* 0x000000010300780c */ /* 0x000fe20003f06270 */
[----:B------:R-:W0:Y:S01]  /*00f0*/  LDCU.64 UR6, c[0x0][0x358] ;  /* 0x00006b00ff0677ac */ /* 0x000e220008000a00 */
[----:B------:R-:W-:-:S11]  /*0100*/  HFMA2 R14, -RZ, RZ, 0, 0 ;  /* 0x00000000ff0e7431 */ /* 0x000fd600000001ff */
[----:B------:R-:W-:Y:S05]  /*0110*/  @!P0 BRA `(.L_x_0) ;  /* 0x0000000800448947 */ /* 0x000fea0003800000 */
[----:B------:R-:W-:Y:S01]  /*0120*/  ISETP.GE.U32.AND P0, PT, R3, 0x10, PT ;  /* 0x000000100300780c */ /* 0x000fe20003f06070 */
[-C--:B------:R-:W-:Y:S01]  /*0130*/  IMAD R0, R11, R2.reuse, RZ ;  /* 0x000000020b007224 */ /* 0x080fe200078e02ff */
[C---:B------:R-:W-:Y:S01]  /*0140*/  LOP3.LUT R22, R3.reuse, 0xf, RZ, 0xc0, !PT ;  /* 0x0000000f03167812 */ /* 0x040fe200078ec0ff */
[----:B------:R-:W-:Y:S01]  /*0150*/  IMAD R10, R3, R2, RZ ;  /* 0x00000002030a7224 */ /* 0x000fe200078e02ff */
[----:B------:R-:W-:Y:S02]  /*0160*/  CS2R R14, SRZ ;  /* 0x00000000000e7805 */ /* 0x000fe4000001ff00 */
[----:B------:R-:W-:-:S07]  /*0170*/  ISETP.NE.AND P1, PT, R22, RZ, PT ;  /* 0x000000ff1600720c */ /* 0x000fce0003f25270 */
[----:B------:R-:W-:Y:S06]  /*0180*/  @!P0 BRA `(.L_x_1) ;  /* 0x0000000400048947 */ /* 0x000fec0003800000 */
[----:B------:R-:W1:Y:S01]  /*0190*/  LDCU.64 UR4, c[0x0][0x388] ;  /* 0x00007100ff0477ac */ /* 0x000e620008000a00 */
[----:B------:R-:W-:Y:S01]  /*01a0*/  LOP3.LUT R15, R3, 0x7ffffff0, RZ, 0xc0, !PT ;  /* 0x7ffffff0030f7812 */ /* 0x000fe200078ec0ff */
[----:B------:R-:W-:Y:S01]  /*01b0*/  IMAD.MOV.U32 R13, RZ, RZ, R10 ;  /* 0x000000ffff0d7224 */ /* 0x000fe200078e000a */
[----:B------:R-:W-:Y:S02]  /*01c0*/  MOV R14, RZ ;  /* 0x000000ff000e7202 */ /* 0x000fe40000000f00 */
[----:B------:R-:W-:Y:S01]  /*01d0*/  MOV R17, R0 ;  /* 0x0000000000117202 */ /* 0x000fe20000000f00 */
[----:B------:R-:W-:Y:S01]  /*01e0*/  IMAD.MOV R12, RZ, RZ, -R15 ;  /* 0x000000ffff0c7224 */ /* 0x000fe200078e0a0f */
[----:B-1----:R-:W-:-:S04]  /*01f0*/  UIADD3 UR4, UP0, UPT, UR4, 0x20, URZ ;  /* 0x0000002004047890 */ /* 0x002fc8000ff1e0ff */
[----:B------:R-:W-:Y:S02]  /*0200*/  UIADD3.X UR5, UPT, UPT, URZ, UR5, URZ, UP0, !UPT ;  /* 0x00000005ff057290 */ /* 0x000fe400087fe4ff */
[----:B------:R-:W-:-:S04]  /*0210*/  MOV R4, UR4 ;  /* 0x0000000400047c02 */ /* 0x000fc80008000f00 */
[----:B------:R-:W-:-:S07]  /*0220*/  IMAD.U32 R5, RZ, RZ, UR5 ;  /* 0x00000005ff057e24 */ /* 0x000fce000f8e00ff */
.L_x_2:
[----:B------:R-:W-:-:S04]  /*0230*/  IMAD.WIDE R6, R17, 0x4, R4 ;  /* 0x0000000411067825 */ /* 0x000fc800078e0204 */
[----:B------:R-:W-:Y:S01]  /*0240*/  IMAD.WIDE R8, R13, 0x4, R4 ;  /* 0x000000040d087825 */ /* 0x000fe200078e0204 */
[----:B0-----:R-:W2:Y:S04]  /*0250*/  LDG.E R21, desc[UR6][R6.64+-0x20] ;  /* 0xffffe00606157981 */ /* 0x001ea8000c1e1900 */
[----:B------:R-:W2:Y:S04]  /*0260*/  LDG.E R16, desc[UR6][R8.64+-0x20] ;  /* 0xffffe00608107981 */ /* 0x000ea8000c1e1900 */
[----:B------:R-:W3:Y:S04]  /*0270*/  LDG.E R25, desc[UR6][R6.64+-0x1c] ;  /* 0xffffe40606197981 */ /* 0x000ee8000c1e1900 */
[----:B------:R-:W3:Y:S04]  /*0280*/  LDG.E R24, desc[UR6][R8.64+-0x1c] ;  /* 0xffffe40608187981 */ /* 0x000ee8000c1e1900 */
[----:B------:R-:W4:Y:S04]  /*0290*/  LDG.E R18, desc[UR6][R6.64+-0x18] ;  /* 0xffffe80606127981 */ /* 0x000f28000c1e1900 */
[----:B------:R-:W4:Y:S04]  /*02a0*/  LDG.E R23, desc[UR6][R8.64+-0x18] ;  /* 0xffffe80608177981 */ /* 0x000f28000c1e1900 */
[----:B------:R-:W5:Y:S04]  /*02b0*/  LDG.E R20, desc[UR6][R6.64+-0x14] ;  /* 0xffffec0606147981 */ /* 0x000f68000c1e1900 */
[----:B------:R-:W5:Y:S04]  /*02c0*/  LDG.E R19, desc[UR6][R8.64+-0x14] ;  /* 0xffffec0608137981 */ /* 0x000f68000c1e1900 */
[----:B------:R-:W5:Y:S04]  /*02d0*/  LDG.E R27, desc[UR6][R8.64+-0x10] ;  /* 0xfffff006081b7981 */ /* 0x000f68000c1e1900 */
[----:B------:R-:W5:Y:S04]  /*02e0*/  LDG.E R26, desc[UR6][R6.64+0x1c] ;  /* 0x00001c06061a7981 */ /* 0x000f68000c1e1900 */
[----:B------:R-:W5:Y:S01]  /*02f0*/  LDG.E R29, desc[UR6][R8.64+0x1c] ;  /* 0x00001c06081d7981 */ /* 0x000f62000c1e1900 */
[----:B--2---:R-:W-:-:S03]  /*0300*/  FFMA R16, R21, R16, R14 ;  /* 0x0000001015107223 */ /* 0x004fc6000000000e */
[----:B------:R-:W2:Y:S04]  /*0310*/  LDG.E R14, desc[UR6][R6.64+-0x10] ;  /* 0xfffff006060e7981 */ /* 0x000ea8000c1e1900 */
[----:B------:R-:W2:Y:S01]  /*0320*/  LDG.E R21, desc[UR6][R8.64+-0xc] ;  /* 0xfffff40608157981 */ /* 0x000ea2000c1e1900 */
[----:B---3--:R-:W-:-:S03]  /*0330*/  FFMA R25, R25, R24, R16 ;  /* 0x0000001819197223 */ /* 0x008fc60000000010 */
[----:B------:R-:W3:Y:S04]  /*0340*/  LDG.E R16, desc[UR6][R6.64+-0xc] ;  /* 0xfffff40606107981 */ /* 0x000ee8000c1e1900 */
[----:B------:R-:W3:Y:S01]  /*0350*/  LDG.E R24, desc[UR6][R8.64+0x14] ;  /* 0x0000140608187981 */ /* 0x000ee2000c1e1900 */
[----:B----4-:R-:W-:-:S03]  /*0360*/  FFMA R25, R18, R23, R25 ;  /* 0x0000001712197223 */ /* 0x010fc60000000019 */
[----:B------:R-:W4:Y:S04]  /*0370*/  LDG.E R18, desc[UR6][R6.64+-0x8] ;  /* 0xfffff80606127981 */ /* 0x000f28000c1e1900 */
[----:B------:R-:W4:Y:S01]  /*0380*/  LDG.E R23, desc[UR6][R8.64+-0x8] ;  /* 0xfffff80608177981 */ /* 0x000f22000c1e1900 */
[----:B-----5:R-:W-:-:S03]  /*0390*/  FFMA R19, R20, R19, R25 ;  /* 0x0000001314137223 */ /* 0x020fc60000000019 */
        /* <DEDUP_REMOVED lines=19> */
[----:B------:R-:W3:Y:S04]  /*04d0*/  LDG.E R16, desc[UR6][R6.64+0x18] ;  /* 0x0000180606107981 */ /* 0x000ee8000c1e1900 */
[----:B------:R-:W3:Y:S01]  /*04e0*/  LDG.E R27, desc[UR6][R8.64+0x18] ;  /* 0x00001806081b7981 */ /* 0x000ee2000c1e1900 */
[----:B------:R-:W-:Y:S01]  /*04f0*/  IADD3 R12, PT, PT, R12, 0x10, RZ ;  /* 0x000000100c0c7810 */ /* 0x000fe20007ffe0ff */
[----:B----4-:R-:W-:-:S03]  /*0500*/  FFMA R23, R23, R18, R28 ;  /* 0x0000001217177223 */ /* 0x010fc6000000001c */
[----:B------:R-:W-:Y:S01]  /*0510*/  ISETP.NE.AND P0, PT, R12, RZ, PT ;  /* 0x000000ff0c00720c */ /* 0x000fe20003f05270 */
[----:B-----5:R-:W-:Y:S01]  /*0520*/  FFMA R23, R20, R25, R23 ;  /* 0x0000001914177223 */ /* 0x020fe20000000017 */
[----:B------:R-:W-:Y:S01]  /*0530*/  VIADD R17, R17, 0x10 ;  /* 0x0000001011117836 */ /* 0x000fe20000000000 */
[----:B------:R-:W-:Y:S02]  /*0540*/  IADD3 R13, PT, PT, R13, 0x10, RZ ;  /* 0x000000100d0d7810 */ /* 0x000fe40007ffe0ff */
[----:B--2---:R-:W-:-:S04]  /*0550*/  FFMA R14, R14, R19, R23 ;  /* 0x000000130e0e7223 */ /* 0x004fc80000000017 */
[----:B---3--:R-:W-:-:S04]  /*0560*/  FFMA R21, R21, R24, R14 ;  /* 0x0000001815157223 */ /* 0x008fc8000000000e */
[----:B------:R-:W-:-:S04]  /*0570*/  FFMA R21, R16, R27, R21 ;  /* 0x0000001b10157223 */ /* 0x000fc80000000015 */
[----:B------:R-:W-:Y:S01]  /*0580*/  FFMA R14, R26, R29, R21 ;  /* 0x0000001d1a0e7223 */ /* 0x000fe20000000015 */
[----:B------:R-:W-:Y:S06]  /*0590*/  @P0 BRA `(.L_x_2) ;  /* 0xfffffffc00240947 */ /* 0x000fec000383ffff */
.L_x_1:
[----:B------:R-:W-:Y:S05]  /*05a0*/  @!P1 BRA `(.L_x_0) ;  /* 0x0000000400209947 */ /* 0x000fea0003800000 */
[----:B------:R-:W-:Y:S02]  /*05b0*/  ISETP.GE.U32.AND P0, PT, R22, 0x8, PT ;  /* 0x000000081600780c */ /* 0x000fe40003f06070 */
[----:B------:R-:W-:-:S04]  /*05c0*/  LOP3.LUT R24, R3, 0x7, RZ, 0xc0, !PT ;  /* 0x0000000703187812 */ /* 0x000fc800078ec0ff */
[----:B------:R-:W-:-:S07]  /*05d0*/  ISETP.NE.AND P1, PT, R24, RZ, PT ;  /* 0x000000ff1800720c */ /* 0x000fce0003f25270 */
[----:B------:R-:W-:Y:S06]  /*05e0*/  @!P0 BRA `(.L_x_3) ;  /* 0x0000000000788947 */ /* 0x000fec0003800000 */
[----:B------:R-:W1:Y:S01]  /*05f0*/  LDC.64 R6, c[0x0][0x388] ;  /* 0x0000e200ff067b82 */ /* 0x000e620000000a00 */
[----:B------:R-:W-:Y:S01]  /*0600*/  IMAD.IADD R5, R0, 0x1, R15 ;  /* 0x0000000100057824 */ /* 0x000fe200078e020f */
[----:B------:R-:W-:-:S03]  /*0610*/  IADD3 R9, PT, PT, R10, R15, RZ ;  /* 0x0000000f0a097210 */ /* 0x000fc60007ffe0ff */
[----:B-1----:R-:W-:-:S04]  /*0620*/  IMAD.WIDE R4, R5, 0x4, R6 ;  /* 0x0000000405047825 */ /* 0x002fc800078e0206 */
        /* <DEDUP_REMOVED lines=16> */
[----:B------:R-:W5:Y:S01]  /*0730*/  LDG.E R22, desc[UR6][R6.64+0x1c] ;  /* 0x00001c0606167981 */ /* 0x000f62000c1e1900 */
[----:B------:R-:W-:-:S02]  /*0740*/  VIADD R15, R15, 0x8 ;  /* 0x000000080f0f7836 */ /* 0x000fc40000000000 */
[----:B--2---:R-:W-:-:S04]  /*0750*/  FFMA R25, R25, R26, R14 ;  /* 0x0000001a19197223 */ /* 0x004fc8000000000e */
[----:B---3--:R-:W-:-:S04]  /*0760*/  FFMA R28, R28, R27, R25 ;  /* 0x0000001b1c1c7223 */ /* 0x008fc80000000019 */
[----:B----4-:R-:W-:-:S04]  /*0770*/  FFMA R20, R19, R20, R28 ;  /* 0x0000001413147223 */ /* 0x010fc8000000001c */
[----:B-----5:R-:W-:-:S04]  /*0780*/  FFMA R18, R17, R18, R20 ;  /* 0x0000001211127223 */ /* 0x020fc80000000014 */
[----:B------:R-:W-:-:S04]  /*0790*/  FFMA R16, R13, R16, R18 ;  /* 0x000000100d107223 */ /* 0x000fc80000000012 */
[----:B------:R-:W-:-:S04]  /*07a0*/  FFMA R9, R9, R12, R16 ;  /* 0x0000000c09097223 */ /* 0x000fc80000000010 */
[----:B------:R-:W-:-:S04]  /*07b0*/  FFMA R8, R8, R23, R9 ;  /* 0x0000001708087223 */ /* 0x000fc80000000009 */
[----:B------:R-:W-:-:S07]  /*07c0*/  FFMA R14, R21, R22, R8 ;  /* 0x00000016150e7223 */ /* 0x000fce0000000008 */
.L_x_3:
[----:B------:R-:W-:Y:S05]  /*07d0*/  @!P1 BRA `(.L_x_0) ;  /* 0x0000000000949947 */ /* 0x000fea0003800000 */
[----:B------:R-:W-:Y:S02]  /*07e0*/  ISETP.GE.U32.AND P0, PT, R24, 0x4, PT ;  /* 0x000000041800780c */ /* 0x000fe40003f06070 */
[----:B------:R-:W-:-:S04]  /*07f0*/  LOP3.LUT R8, R3, 0x3, RZ, 0xc0, !PT ;  /* 0x0000000303087812 */ /* 0x000fc800078ec0ff */
[----:B------:R-:W-:-:S07]  /*0800*/  ISETP.NE.AND P1, PT, R8, RZ, PT ;  /* 0x000000ff0800720c */ /* 0x000fce0003f25270 */
[----:B------:R-:W-:Y:S06]  /*0810*/  @!P0 BRA `(.L_x_4) ;  /* 0x0000000000488947 */ /* 0x000fec0003800000 */
[----:B------:R-:W1:Y:S01]  /*0820*/  LDC.64 R6, c[0x0][0x388] ;  /* 0x0000e200ff067b82 */ /* 0x000e620000000a00 */
[----:B------:R-:W-:Y:S01]  /*0830*/  IADD3 R5, PT, PT, R0, R15, RZ ;  /* 0x0000000f00057210 */ /* 0x000fe20007ffe0ff */
[----:B------:R-:W-:-:S04]  /*0840*/  IMAD.IADD R9, R10, 0x1, R15 ;  /* 0x000000010a097824 */ /* 0x000fc800078e020f */
[----:B-1----:R-:W-:-:S04]  /*0850*/  IMAD.WIDE R4, R5, 0x4, R6 ;  /* 0x0000000405047825 */ /* 0x002fc800078e0206 */
[----:B------:R-:W-:Y:S01]  /*0860*/  IMAD.WIDE R6, R9, 0x4, R6 ;  /* 0x0000000409067825 */ /* 0x000fe200078e0206 */
[----:B0-----:R-:W2:Y:S04]  /*0870*/  LDG.E R16, desc[UR6][R4.64+0x4] ;  /* 0x0000040604107981 */ /* 0x001ea8000c1e1900 */
[----:B------:R-:W3:Y:S04]  /*0880*/  LDG.E R9, desc[UR6][R4.64] ;  /* 0x0000000604097981 */ /* 0x000ee8000c1e1900 */
[----:B------:R-:W3:Y:S04]  /*0890*/  LDG.E R12, desc[UR6][R6.64] ;  /* 0x00000006060c7981 */ /* 0x000ee8000c1e1900 */
[----:B------:R-:W2:Y:S04]  /*08a0*/  LDG.E R13, desc[UR6][R6.64+0x4] ;  /* 0x00000406060d7981 */ /* 0x000ea8000c1e1900 */
[----:B------:R-:W4:Y:S04]  /*08b0*/  LDG.E R18, desc[UR6][R4.64+0x8] ;  /* 0x0000080604127981 */ /* 0x000f28000c1e1900 */
[----:B------:R-:W4:Y:S04]  /*08c0*/  LDG.E R17, desc[UR6][R6.64+0x8] ;  /* 0x0000080606117981 */ /* 0x000f28000c1e1900 */
[----:B------:R-:W5:Y:S04]  /*08d0*/  LDG.E R20, desc[UR6][R4.64+0xc] ;  /* 0x00000c0604147981 */ /* 0x000f68000c1e1900 */
[----:B------:R-:W5:Y:S01]  /*08e0*/  LDG.E R19, desc[UR6][R6.64+0xc] ;  /* 0x00000c0606137981 */ /* 0x000f62000c1e1900 */
[----:B------:R-:W-:Y:S01]  /*08f0*/  IADD3 R15, PT, PT, R15, 0x4, RZ ;  /* 0x000000040f0f7810 */ /* 0x000fe20007ffe0ff */
[----:B---3--:R-:W-:-:S04]  /*0900*/  FFMA R9, R9, R12, R14 ;  /* 0x0000000c09097223 */ /* 0x008fc8000000000e */
[----:B--2---:R-:W-:-:S04]  /*0910*/  FFMA R9, R16, R13, R9 ;  /* 0x0000000d10097223 */ /* 0x004fc80000000009 */
[----:B----4-:R-:W-:-:S04]  /*0920*/  FFMA R9, R18, R17, R9 ;  /* 0x0000001112097223 */ /* 0x010fc80000000009 */
[----:B-----5:R-:W-:-:S07]  /*0930*/  FFMA R14, R20, R19, R9 ;  /* 0x00000013140e7223 */ /* 0x020fce0000000009 */
.L_x_4:
[----:B------:R-:W-:Y:S05]  /*0940*/  @!P1 BRA `(.L_x_0) ;  /* 0x0000000000389947 */ /* 0x000fea0003800000 */
[----:B------:R-:W1:Y:S01]  /*0950*/  LDC.64 R4, c[0x0][0x388] ;  /* 0x0000e200ff047b82 */ /* 0x000e620000000a00 */
[----:B------:R-:W-:Y:S01]  /*0960*/  IMAD.IADD R13, R10, 0x1, R15 ;  /* 0x000000010a0d7824 */ /* 0x000fe200078e020f */
[----:B------:R-:W-:Y:S01]  /*0970*/  IADD3 R15, PT, PT, R0, R15, RZ ;  /* 0x0000000f000f7210 */ /* 0x000fe20007ffe0ff */
[----:B------:R-:W-:-:S07]  /*0980*/  IMAD.MOV R0, RZ, RZ, -R8 ;  /* 0x000000ffff007224 */ /* 0x000fce00078e0a08 */
.L_x_5:
[----:B-1----:R-:W-:-:S04]  /*0990*/  IMAD.WIDE R6, R13, 0x4, R4 ;  /* 0x000000040d067825 */ /* 0x002fc800078e0204 */
[----:B------:R-:W-:Y:S02]  /*09a0*/  IMAD.WIDE R8, R15, 0x4, R4 ;  /* 0x000000040f087825 */ /* 0x000fe400078e0204 */
[----:B0-----:R-:W2:Y:S04]  /*09b0*/  LDG.E R6, desc[UR6][R6.64] ;  /* 0x0000000606067981 */ /* 0x001ea8000c1e1900 */
[----:B------:R-:W2:Y:S01]  /*09c0*/  LDG.E R9, desc[UR6][R8.64] ;  /* 0x0000000608097981 */ /* 0x000ea2000c1e1900 */
[----:B------:R-:W-:Y:S01]  /*09d0*/  IADD3 R0, PT, PT, R0, 0x1, RZ ;  /* 0x0000000100007810 */ /* 0x000fe20007ffe0ff */
[----:B------:R-:W-:Y:S01]  /*09e0*/  VIADD R13, R13, 0x1 ;  /* 0x000000010d0d7836 */ /* 0x000fe20000000000 */
[----:B------:R-:W-:Y:S02]  /*09f0*/  IADD3 R15, PT, PT, R15, 0x1, RZ ;  /* 0x000000010f0f7810 */ /* 0x000fe40007ffe0ff */
[----:B------:R-:W-:Y:S01]  /*0a00*/  ISETP.NE.AND P0, PT, R0, RZ, PT ;  /* 0x000000ff0000720c */ /* 0x000fe20003f05270 */
[----:B--2---:R-:W-:-:S12]  /*0a10*/  FFMA R14, R9, R6, R14 ;  /* 0x00000006090e7223 */ /* 0x004fd8000000000e */
[----:B------:R-:W-:Y:S05]  /*0a20*/  @P0 BRA `(.L_x_5) ;  /* 0xfffffffc00d80947 */ /* 0x000fea000383ffff */
.L_x_0:
[----:B------:R-:W1:Y:S01]  /*0a30*/  LDC.64 R6, c[0x0][0x388] ;  /* 0x0000e200ff067b82 */ /* 0x000e620000000a00 */
[----:B------:R-:W-:-:S07]  /*0a40*/  IMAD R9, R3, R2, R3 ;  /* 0x0000000203097224 */ /* 0x000fce00078e0203 */
[----:B------:R-:W2:Y:S01]  /*0a50*/  LDC.64 R4, c[0x0][0x380] ;  /* 0x0000e000ff047b82 */ /* 0x000ea20000000a00 */
[----:B------:R-:W-:Y:S02]  /*0a60*/  IMAD R2, R11, R2, R3 ;  /* 0x000000020b027224 */ /* 0x000fe400078e0203 */
[----:B-1----:R-:W-:-:S06]  /*0a70*/  IMAD.WIDE R6, R9, 0x4, R6 ;  /* 0x0000000409067825 */ /* 0x002fcc00078e0206 */
[----:B0-----:R-:W3:Y:S01]  /*0a80*/  LDG.E R7, desc[UR6][R6.64] ;  /* 0x0000000606077981 */ /* 0x001ee2000c1e1900 */
[----:B--2---:R-:W-:-:S06]  /*0a90*/  IMAD.WIDE R4, R2, 0x4, R4 ;  /* 0x0000000402047825 */ /* 0x004fcc00078e0204 */
[----:B------:R-:W2:Y:S01]  /*0aa0*/  LDG.E R5, desc[UR6][R4.64] ;  /* 0x0000000604057981 */ /* 0x000ea2000c1e1900 */
[----:B------:R-:W-:Y:S01]  /*0ab0*/  BSSY.RECONVERGENT B0, `(.L_x_6) ;  /* 0x000000d000007945 */ /* 0x000fe20003800200 */
[----:B---3--:R-:W0:Y:S01]  /*0ac0*/  MUFU.RCP R8, R7 ;  /* 0x0000000700087308 */ /* 0x008e220000001000 */
[----:B--2---:R-:W-:-:S07]  /*0ad0*/  FADD R0, R5, -R14 ;  /* 0x8000000e05007221 */ /* 0x004fce0000000000 */
[----:B------:R-:W1:Y:S01]  /*0ae0*/  FCHK P0, R0, R7 ;  /* 0x0000000700007302 */ /* 0x000e620000000000 */
[----:B0-----:R-:W-:-:S04]  /*0af0*/  FFMA R3, -R7, R8, 1 ;  /* 0x3f80000007037423 */ /* 0x001fc80000000108 */
[----:B------:R-:W-:-:S04]  /*0b00*/  FFMA R3, R8, R3, R8 ;  /* 0x0000000308037223 */ /* 0x000fc80000000008 */
[----:B------:R-:W-:-:S04]  /*0b10*/  FFMA R8, R0, R3, RZ ;  /* 0x0000000300087223 */ /* 0x000fc800000000ff */
[----:B------:R-:W-:-:S04]  /*0b20*/  FFMA R9, -R7, R8, R0 ;  /* 0x0000000807097223 */ /* 0x000fc80000000100 */
[----:B------:R-:W-:Y:S01]  /*0b30*/  FFMA R9, R3, R9, R8 ;  /* 0x0000000903097223 */ /* 0x000fe20000000008 */
[----:B-1----:R-:W-:Y:S06]  /*0b40*/  @!P0 BRA `(.L_x_7) ;  /* 0x00000000000c8947 */ /* 0x002fec0003800000 */
[----:B------:R-:W-:-:S07]  /*0b50*/  MOV R4, 0xb70 ;  /* 0x00000b7000047802 */ /* 0x000fce0000000f00 */
[----:B------:R-:W-:Y:S05]  /*0b60*/  CALL.REL.NOINC `($__internal_0_$__cuda_sm3x_div_rn_noftz_f32_slowpath) ;  /* 0x0000000000187944 */ /* 0x000fea0003c00000 */
[----:B------:R-:W-:-:S07]  /*0b70*/  IMAD.MOV.U32 R9, RZ, RZ, R0 ;  /* 0x000000ffff097224 */ /* 0x000fce00078e0000 */
.L_x_7:
[----:B------:R-:W-:Y:S05]  /*0b80*/  BSYNC.RECONVERGENT B0 ;  /* 0x0000000000007941 */ /* 0x000fea0003800200 */
.L_x_6:
[----:B------:R-:W0:Y:S02]  /*0b90*/  LDC.64 R4, c[0x0][0x388] ;  /* 0x0000e200ff047b82 */ /* 0x000e240000000a00 */
[----:B0-----:R-:W-:-:S05]  /*0ba0*/  IMAD.WIDE R2, R2, 0x4, R4 ;  /* 0x0000000402027825 */ /* 0x001fca00078e0204 */
[----:B------:R-:W-:Y:S01]  /*0bb0*/  STG.E desc[UR6][R2.64], R9 ;  /* 0x0000000902007986 */ /* 0x000fe2000c101906 */
[----:B------:R-:W-:Y:S05]  /*0bc0*/  EXIT ;  /* 0x000000000000794d */ /* 0x000fea0003800000 */
        .weak           $__internal_0_$__cuda_sm3x_div_rn_noftz_f32_slowpath
        .type           $__internal_0_$__cuda_sm3x_div_rn_noftz_f32_slowpath,@function
        .size           $__internal_0_$__cuda_sm3x_div_rn_noftz_f32_slowpath,(.L_x_31 - $__internal_0_$__cuda_sm3x_div_rn_noftz_f32_slowpath)
$__internal_0_$__cuda_sm3x_div_rn_noftz_f32_slowpath:
[----:B------:R-:W-:Y:S01]  /*0bd0*/  SHF.R.U32.HI R5, RZ, 0x17, R7 ;  /* 0x00000017ff057819 */ /* 0x000fe20000011607 */
[----:B------:R-:W-:Y:S01]  /*0be0*/  BSSY.RECONVERGENT B1, `(.L_x_8) ;  /* 0x0000064000017945 */ /* 0x000fe20003800200 */
[----:B------:R-:W-:Y:S02]  /*0bf0*/  SHF.R.U32.HI R3, RZ, 0x17, R0 ;  /* 0x00000017ff037819 */ /* 0x000fe40000011600 */
[----:B------:R-:W-:Y:S02]  /*0c00*/  LOP3.LUT R5, R5, 0xff, RZ, 0xc0, !PT ;  /* 0x000000ff05057812 */ /* 0x000fe400078ec0ff */
[----:B------:R-:W-:Y:S02]  /*0c10*/  LOP3.LUT R10, R3, 0xff, RZ, 0xc0, !PT ;  /* 0x000000ff030a7812 */ /* 0x000fe400078ec0ff */
[----:B------:R-:W-:Y:S02]  /*0c20*/  IADD3 R9, PT, PT, R5, -0x1, RZ ;  /* 0xffffffff05097810 */ /* 0x000fe40007ffe0ff */
[----:B------:R-:W-:Y:S01]  /*0c30*/  MOV R6, R0 ;  /* 0x0000000000067202 */ /* 0x000fe20000000f00 */
[----:B------:R-:W-:Y:S01]  /*0c40*/  VIADD R11, R10, 0xffffffff ;  /* 0xffffffff0a0b7836 */ /* 0x000fe20000000000 */
[----:B------:R-:W-:-:S04]  /*0c50*/  ISETP.GT.U32.AND P0, PT, R9, 0xfd, PT ;  /* 0x000000fd0900780c */ /* 0x000fc80003f04070 */
[----:B------:R-:W-:-:S13]  /*0c60*/  ISETP.GT.U32.OR P0, PT, R11, 0xfd, P0 ;  /* 0x000000fd0b00780c */ /* 0x000fda0000704470 */
[----:B------:R-:W-:Y:S01]  /*0c70*/  @!P0 IMAD.MOV.U32 R8, RZ, RZ, RZ ;  /* 0x000000ffff088224 */ /* 0x000fe200078e00ff */
[----:B------:R-:W-:Y:S06]  /*0c80*/  @!P0 BRA `(.L_x_9) ;  /* 0x0000000000608947 */ /* 0x000fec0003800000 */
[----:B------:R-:W-:Y:S02]  /*0c90*/  FSETP.GTU.FTZ.AND P0, PT, |R0|, +INF , PT ;  /* 0x7f8000000000780b */ /* 0x000fe40003f1c200 */
[----:B------:R-:W-:Y:S02]  /*0ca0*/  FSETP.GTU.FTZ.AND P1, PT, |R7|, +INF , PT ;  /* 0x7f8000000700780b */ /* 0x000fe40003f3c200 */
[----:B------:R-:W-:Y:S02]  /*0cb0*/  MOV R3, R7 ;  /* 0x0000000700037202 */ /* 0x000fe40000000f00 */
[----:B------:R-:W-:-:S13]  /*0cc0*/  PLOP3.LUT P0, PT, P0, P1, PT, 0xf8, 0x8f ;  /* 0x00000000008f781c */ /* 0x000fda0000703f70 */
[----:B------:R-:W-:Y:S05]  /*0cd0*/  @P0 BRA `(.L_x_10) ;  /* 0x00000004004c0947 */ /* 0x000fea0003800000 */
[----:B------:R-:W-:-:S13]  /*0ce0*/  LOP3.LUT P0, RZ, R7, 0x7fffffff, R6, 0xc8, !PT ;  /* 0x7fffffff07ff7812 */ /* 0x000fda000780c806 */
[----:B------:R-:W-:Y:S05]  /*0cf0*/  @!P0 BRA `(.L_x_11) ;  /* 0x00000004003c8947 */ /* 0x000fea0003800000 */
[C---:B------:R-:W-:Y:S02]  /*0d00*/  FSETP.NEU.FTZ.AND P2, PT, |R0|.reuse, +INF , PT ;  /* 0x7f8000000000780b */ /* 0x040fe40003f5d200 */
[----:B------:R-:W-:Y:S02]  /*0d10*/  FSETP.NEU.FTZ.AND P1, PT, |R3|, +INF , PT ;  /* 0x7f8000000300780b */ /* 0x000fe40003f3d200 */
[----:B------:R-:W-:-:S11]  /*0d20*/  FSETP.NEU.FTZ.AND P0, PT, |R0|, +INF , PT ;  /* 0x7f8000000000780b */ /* 0x000fd60003f1d200 */
[----:B------:R-:W-:Y:S05]  /*0d30*/  @!P1 BRA !P2, `(.L_x_11) ;  /* 0x00000004002c9947 */ /* 0x000fea0005000000 */
[----:B------:R-:W-:-:S04]  /*0d40*/  LOP3.LUT P2, RZ, R6, 0x7fffffff, RZ, 0xc0, !PT ;  /* 0x7fffffff06ff7812 */ /* 0x000fc8000784c0ff */
[----:B------:R-:W-:-:S13]  /*0d50*/  PLOP3.LUT P1, PT, P1, P2, PT, 0x2f, 0xf2 ;  /* 0x0000000000f2781c */ /* 0x000fda0000f24577 */
[----:B------:R-:W-:Y:S05]  /*0d60*/  @P1 BRA `(.L_x_12) ;  /* 0x0000000400181947 */ /* 0x000fea0003800000 */
[----:B------:R-:W-:-:S04]  /*0d70*/  LOP3.LUT P1, RZ, R7, 0x7fffffff, RZ, 0xc0, !PT ;  /* 0x7fffffff07ff7812 */ /* 0x000fc8000782c0ff */
[----:B------:R-:W-:-:S13]  /*0d80*/  PLOP3.LUT P0, PT, P0, P1, PT, 0x2f, 0xf2 ;  /* 0x0000000000f2781c */ /* 0x000fda0000702577 */
[----:B------:R-:W-:Y:S05]  /*0d90*/  @P0 BRA `(.L_x_13) ;  /* 0x0000000400000947 */ /* 0x000fea0003800000 */
[----:B------:R-:W-:Y:S02]  /*0da0*/  ISETP.GE.AND P0, PT, R11, RZ, PT ;  /* 0x000000ff0b00720c */ /* 0x000fe40003f06270 */
[----:B------:R-:W-:-:S11]  /*0db0*/  ISETP.GE.AND P1, PT, R9, RZ, PT ;  /* 0x000000ff0900720c */ /* 0x000fd60003f26270 */
[----:B------:R-:W-:Y:S01]  /*0dc0*/  @P0 IMAD.MOV.U32 R8, RZ, RZ, RZ ;  /* 0x000000ffff080224 */ /* 0x000fe200078e00ff */
[----:B------:R-:W-:Y:S01]  /*0dd0*/  @!P0 MOV R8, 0xffffffc0 ;  /* 0xffffffc000088802 */ /* 0x000fe20000000f00 */
[----:B------:R-:W-:Y:S01]  /*0de0*/  @!P0 FFMA R6, R0, 1.84467440737095516160e+19, RZ ;  /* 0x5f80000000068823 */ /* 0x000fe200000000ff */
[----:B------:R-:W-:-:S03]  /*0df0*/  @!P1 FFMA R7, R3, 1.84467440737095516160e+19, RZ ;  /* 0x5f80000003079823 */ /* 0x000fc600000000ff */
[----:B------:R-:W-:-:S07]  /*0e00*/  @!P1 VIADD R8, R8, 0x40 ;  /* 0x0000004008089836 */ /* 0x000fce0000000000 */
.L_x_9:
[----:B------:R-:W-:Y:S01]  /*0e10*/  LEA R0, R5, 0xc0800000, 0x17 ;  /* 0xc080000005007811 */ /* 0x000fe200078eb8ff */
[----:B------:R-:W-:Y:S01]  /*0e20*/  VIADD R3, R10, 0xffffff81 ;  /* 0xffffff810a037836 */ /* 0x000fe20000000000 */
[----:B------:R-:W-:Y:S02]  /*0e30*/  BSSY.RECONVERGENT B2, `(.L_x_14) ;  /* 0x0000035000027945 */ /* 0x000fe40003800200 */
[----:B------:R-:W-:Y:S01]  /*0e40*/  IADD3 R7, PT, PT, -R0, R7, RZ ;  /* 0x0000000700077210 */ /* 0x000fe20007ffe1ff */
[C---:B------:R-:W-:Y:S01]  /*0e50*/  IMAD R0, R3.reuse, -0x800000, R6 ;  /* 0xff80000003007824 */ /* 0x040fe200078e0206 */
[----:B------:R-:W-:Y:S02]  /*0e60*/  IADD3 R5, PT, PT, R3, 0x7f, -R5 ;  /* 0x0000007f03057810 */ /* 0x000fe40007ffe805 */
[----:B------:R-:W0:Y:S01]  /*0e70*/  MUFU.RCP R9, R7 ;  /* 0x0000000700097308 */ /* 0x000e220000001000 */
[----:B------:R-:W-:Y:S01]  /*0e80*/  FADD.FTZ R11, -R7, -RZ ;  /* 0x800000ff070b7221 */ /* 0x000fe20000010100 */
[----:B------:R-:W-:-:S03]  /*0e90*/  IADD3 R5, PT, PT, R5, R8, RZ ;  /* 0x0000000805057210 */ /* 0x000fc60007ffe0ff */
[----:B0-----:R-:W-:-:S04]  /*0ea0*/  FFMA R10, R9, R11, 1 ;  /* 0x3f800000090a7423 */ /* 0x001fc8000000000b */
[----:B------:R-:W-:-:S04]  /*0eb0*/  FFMA R13, R9, R10, R9 ;  /* 0x0000000a090d7223 */ /* 0x000fc80000000009 */
[----:B------:R-:W-:-:S04]  /*0ec0*/  FFMA R6, R0, R13, RZ ;  /* 0x0000000d00067223 */ /* 0x000fc800000000ff */
[----:B------:R-:W-:-:S04]  /*0ed0*/  FFMA R9, R11, R6, R0 ;  /* 0x000000060b097223 */ /* 0x000fc80000000000 */
[----:B------:R-:W-:-:S04]  /*0ee0*/  FFMA R6, R13, R9, R6 ;  /* 0x000000090d067223 */ /* 0x000fc80000000006 */
[----:B------:R-:W-:-:S04]  /*0ef0*/  FFMA R11, R11, R6, R0 ;  /* 0x000000060b0b7223 */ /* 0x000fc80000000000 */
[----:B------:R-:W-:-:S05]  /*0f00*/  FFMA R0, R13, R11, R6 ;  /* 0x0000000b0d007223 */ /* 0x000fca0000000006 */
[----:B------:R-:W-:-:S04]  /*0f10*/  SHF.R.U32.HI R3, RZ, 0x17, R0 ;  /* 0x00000017ff037819 */ /* 0x000fc80000011600 */
[----:B------:R-:W-:-:S05]  /*0f20*/  LOP3.LUT R3, R3, 0xff, RZ, 0xc0, !PT ;  /* 0x000000ff03037812 */ /* 0x000fca00078ec0ff */
[----:B------:R-:W-:-:S05]  /*0f30*/  IMAD.IADD R7, R3, 0x1, R5 ;  /* 0x0000000103077824 */ /* 0x000fca00078e0205 */
[----:B------:R-:W-:-:S04]  /*0f40*/  IADD3 R3, PT, PT, R7, -0x1, RZ ;  /* 0xffffffff07037810 */ /* 0x000fc80007ffe0ff */
[----:B------:R-:W-:-:S13]  /*0f50*/  ISETP.GE.U32.AND P0, PT, R3, 0xfe, PT ;  /* 0x000000fe0300780c */ /* 0x000fda0003f06070 */
[----:B------:R-:W-:Y:S05]  /*0f60*/  @!P0 BRA `(.L_x_15) ;  /* 0x0000000000808947 */ /* 0x000fea0003800000 */
[----:B------:R-:W-:-:S13]  /*0f70*/  ISETP.GT.AND P0, PT, R7, 0xfe, PT ;  /* 0x000000fe0700780c */ /* 0x000fda0003f04270 */
[----:B------:R-:W-:Y:S05]  /*0f80*/  @P0 BRA `(.L_x_16) ;  /* 0x00000000006c0947 */ /* 0x000fea0003800000 */
[----:B------:R-:W-:-:S13]  /*0f90*/  ISETP.GE.AND P0, PT, R7, 0x1, PT ;  /* 0x000000010700780c */ /* 0x000fda0003f06270 */
[----:B------:R-:W-:Y:S05]  /*0fa0*/  @P0 BRA `(.L_x_17) ;  /* 0x0000000000740947 */ /* 0x000fea0003800000 */
[----:B------:R-:W-:Y:S02]  /*0fb0*/  ISETP.GE.AND P0, PT, R7, -0x18, PT ;  /* 0xffffffe80700780c */ /* 0x000fe40003f06270 */
[----:B------:R-:W-:-:S11]  /*0fc0*/  LOP3.LUT R0, R0, 0x80000000, RZ, 0xc0, !PT ;  /* 0x8000000000007812 */ /* 0x000fd600078ec0ff */
[----:B------:R-:W-:Y:S05]  /*0fd0*/  @!P0 BRA `(.L_x_17) ;  /* 0x0000000000688947 */ /* 0x000fea0003800000 */
[-CC-:B------:R-:W-:Y:S01]  /*0fe0*/  FFMA.RZ R3, R13, R11.reuse, R6.reuse ;  /* 0x0000000b0d037223 */ /* 0x180fe2000000c006 */
[C---:B------:R-:W-:Y:S01]  /*0ff0*/  VIADD R8, R7.reuse, 0x20 ;  /* 0x0000002007087836 */ /* 0x040fe20000000000 */
[C---:B------:R-:W-:Y:S02]  /*1000*/  ISETP.NE.AND P2, PT, R7.reuse, RZ, PT ;  /* 0x000000ff0700720c */ /* 0x040fe40003f45270 */
[----:B------:R-:W-:Y:S02]  /*1010*/  ISETP.NE.AND P1, PT, R7, RZ, PT ;  /* 0x000000ff0700720c */ /* 0x000fe40003f25270 */
[----:B------:R-:W-:Y:S01]  /*1020*/  LOP3.LUT R5, R3, 0x7fffff, RZ, 0xc0, !PT ;  /* 0x007fffff03057812 */ /* 0x000fe200078ec0ff */
[CCC-:B------:R-:W-:Y:S01]  /*1030*/  FFMA.RP R3, R13.reuse, R11.reuse, R6.reuse ;  /* 0x0000000b0d037223 */ /* 0x1c0fe20000008006 */
[----:B------:R-:W-:Y:S01]  /*1040*/  FFMA.RM R6, R13, R11, R6 ;  /* 0x0000000b0d067223 */ /* 0x000fe20000004006 */
[----:B------:R-:W-:Y:S02]  /*1050*/  IADD3 R7, PT, PT, -R7, RZ, RZ ;  /* 0x000000ff07077210 */ /* 0x000fe40007ffe1ff */
[----:B------:R-:W-:-:S02]  /*1060*/  LOP3.LUT R5, R5, 0x800000, RZ, 0xfc, !PT ;  /* 0x0080000005057812 */ /* 0x000fc400078efcff */
[----:B------:R-:W-:Y:S02]  /*1070*/  FSETP.NEU.FTZ.AND P0, PT, R3, R6, PT ;  /* 0x000000060300720b */ /* 0x000fe40003f1d000 */
[----:B------:R-:W-:Y:S02]  /*1080*/  SHF.L.U32 R8, R5, R8, RZ ;  /* 0x0000000805087219 */ /* 0x000fe400000006ff */
[----:B------:R-:W-:Y:S02]  /*1090*/  SEL R6, R7, RZ, P2 ;  /* 0x000000ff07067207 */ /* 0x000fe40001000000 */
[----:B------:R-:W-:Y:S02]  /*10a0*/  ISETP.NE.AND P1, PT, R8, RZ, P1 ;  /* 0x000000ff0800720c */ /* 0x000fe40000f25270 */
[----:B------:R-:W-:Y:S02]  /*10b0*/  SHF.R.U32.HI R6, RZ, R6, R5 ;  /* 0x00000006ff067219 */ /* 0x000fe40000011605 */
[----:B------:R-:W-:-:S02]  /*10c0*/  PLOP3.LUT P0, PT, P0, P1, PT, 0xf8, 0x8f ;  /* 0x00000000008f781c */ /* 0x000fc40000703f70 */
[----:B------:R-:W-:Y:S02]  /*10d0*/  SHF.R.U32.HI R8, RZ, 0x1, R6 ;  /* 0x00000001ff087819 */ /* 0x000fe40000011606 */
[----:B------:R-:W-:-:S04]  /*10e0*/  SEL R3, RZ, 0x1, !P0 ;  /* 0x00000001ff037807 */ /* 0x000fc80004000000 */
[----:B------:R-:W-:-:S04]  /*10f0*/  LOP3.LUT R3, R3, 0x1, R8, 0xf8, !PT ;  /* 0x0000000103037812 */ /* 0x000fc800078ef808 */
[----:B------:R-:W-:-:S05]  /*1100*/  LOP3.LUT R3, R3, R6, RZ, 0xc0, !PT ;  /* 0x0000000603037212 */ /* 0x000fca00078ec0ff */
[----:B------:R-:W-:-:S05]  /*1110*/  IMAD.IADD R3, R8, 0x1, R3 ;  /* 0x0000000108037824 */ /* 0x000fca00078e0203 */
[----:B------:R-:W-:Y:S01]  /*1120*/  LOP3.LUT R0, R3, R0, RZ, 0xfc, !PT ;  /* 0x0000000003007212 */ /* 0x000fe200078efcff */
[----:B------:R-:W-:Y:S06]  /*1130*/  BRA `(.L_x_17) ;  /* 0x0000000000107947 */ /* 0x000fec0003800000 */
.L_x_16:
[----:B------:R-:W-:-:S04]  /*1140*/  LOP3.LUT R0, R0, 0x80000000, RZ, 0xc0, !PT ;  /* 0x8000000000007812 */ /* 0x000fc800078ec0ff */
[----:B------:R-:W-:Y:S01]  /*1150*/  LOP3.LUT R0, R0, 0x7f800000, RZ, 0xfc, !PT ;  /* 0x7f80000000007812 */ /* 0x000fe200078efcff */
[----:B------:R-:W-:Y:S06]  /*1160*/  BRA `(.L_x_17) ;  /* 0x0000000000047947 */ /* 0x000fec0003800000 */
.L_x_15:
[----:B------:R-:W-:-:S07]  /*1170*/  LEA R0, R5, R0, 0x17 ;  /* 0x0000000005007211 */ /* 0x000fce00078eb8ff */
.L_x_17:
[----:B------:R-:W-:Y:S05]  /*1180*/  BSYNC.RECONVERGENT B2 ;  /* 0x0000000000027941 */ /* 0x000fea0003800200 */
.L_x_14:
[----:B------:R-:W-:Y:S05]  /*1190*/  BRA `(.L_x_18) ;  /* 0x0000000000207947 */ /* 0x000fea0003800000 */
.L_x_13:
[----:B------:R-:W-:-:S04]  /*11a0*/  LOP3.LUT R0, R7, 0x80000000, R6, 0x48, !PT ;  /* 0x8000000007007812 */ /* 0x000fc800078e4806 */
[----:B------:R-:W-:Y:S01]  /*11b0*/  LOP3.LUT R0, R0, 0x7f800000, RZ, 0xfc, !PT ;  /* 0x7f80000000007812 */ /* 0x000fe200078efcff */
[----:B------:R-:W-:Y:S06]  /*11c0*/  BRA `(.L_x_18) ;  /* 0x0000000000147947 */ /* 0x000fec0003800000 */
.L_x_12:
[----:B------:R-:W-:Y:S01]  /*11d0*/  LOP3.LUT R0, R7, 0x80000000, R6, 0x48, !PT ;  /* 0x8000000007007812 */ /* 0x000fe200078e4806 */
[----:B------:R-:W-:Y:S06]  /*11e0*/  BRA `(.L_x_18) ;  /* 0x00000000000c7947 */ /* 0x000fec0003800000 */
.L_x_11:
[----:B------:R-:W0:Y:S01]  /*11f0*/  MUFU.RSQ R0, -QNAN ;  /* 0xffc0000000007908 */ /* 0x000e220000001400 */
[----:B------:R-:W-:Y:S05]  /*1200*/  BRA `(.L_x_18) ;  /* 0x0000000000047947 */ /* 0x000fea0003800000 */
.L_x_10:
[----:B------:R-:W-:-:S07]  /*1210*/  FADD.FTZ R0, R0, R3 ;  /* 0x0000000300007221 */ /* 0x000fce0000010000 */
.L_x_18:
[----:B------:R-:W-:Y:S05]  /*1220*/  BSYNC.RECONVERGENT B1 ;  /* 0x0000000000017941 */ /* 0x000fea0003800200 */
.L_x_8:
[----:B------:R-:W-:-:S04]  /*1230*/  IMAD.MOV.U32 R5, RZ, RZ, 0x0 ;  /* 0x00000000ff057424 */ /* 0x000fc800078e00ff */
[----:B0-----:R-:W-:Y:S05]  /*1240*/  RET.REL.NODEC R4 `(_Z7ColumnaPfS_ii) ;  /* 0xffffffec046c7950 */ /* 0x001fea0003c3ffff */
.L_x_19:
[----:B------:R-:W-:-:S00]  /*1250*/  BRA `(.L_x_19) ;  /* 0xfffffffc00fc7947 */ /* 0x000fc0000383ffff */
[----:B------:R-:W-:-:S00]  /*1260*/  NOP ;  /* 0x0000000000007918 */ /* 0x000fc00000000000 */
        /* <DEDUP_REMOVED lines=9> */
.L_x_31:


//--------------------- .text._Z8DiagonalPfS_ii   --------------------------
	.section	.text._Z8DiagonalPfS_ii,"ax",@progbits
	.align	128
        .global         _Z8DiagonalPfS_ii
        .type           _Z8DiagonalPfS_ii,@function
        .size           _Z8DiagonalPfS_ii,(.L_x_32 - _Z8DiagonalPfS_ii)
        .other          _Z8DiagonalPfS_ii,@"STO_CUDA_ENTRY STV_DEFAULT"
_Z8DiagonalPfS_ii:
.text._Z8DiagonalPfS_ii:
[----:B------:R-:W-:Y:S01]  /*0000*/  LDC R1, c[0x0][0x37c] ;  /* 0x0000df00ff017b82 */ /* 0x000fe20000000800 */
[----:B------:R-:W0:Y:S07]  /*0010*/  S2R R3, SR_TID.Y ;  /* 0x0000000000037919 */ /* 0x000e2e0000002200 */
[----:B------:R-:W0:Y:S01]  /*0020*/  S2UR UR4, SR_CTAID.Y ;  /* 0x00000000000479c3 */ /* 0x000e220000002600 */
[----:B------:R-:W1:Y:S01]  /*0030*/  LDCU UR8, c[0x0][0x390] ;  /* 0x00007200ff0877ac */ /* 0x000e620008000800 */
[----:B------:R-:W2:Y:S06]  /*0040*/  S2R R5, SR_TID.X ;  /* 0x0000000000057919 */ /* 0x000eac0000002100 */
[----:B------:R-:W0:Y:S08]  /*0050*/  LDC R4, c[0x0][0x364] ;  /* 0x0000d900ff047b82 */ /* 0x000e300000000800 */
[----:B------:R-:W2:Y:S08]  /*0060*/  S2UR UR5, SR_CTAID.X ;  /* 0x00000000000579c3 */ /* 0x000eb00000002500 */
[----:B------:R-:W2:Y:S01]  /*0070*/  LDC R0, c[0x0][0x360] ;  /* 0x0000d800ff007b82 */ /* 0x000ea20000000800 */
[----:B0-----:R-:W-:-:S02]  /*0080*/  IMAD R4, R4, UR4, R3 ;  /* 0x0000000404047c24 */ /* 0x001fc4000f8e0203 */
[----:B--2---:R-:W-:-:S05]  /*0090*/  IMAD R3, R0, UR5, R5 ;  /* 0x0000000500037c24 */ /* 0x004fca000f8e0205 */
[----:B------:R-:W-:-:S04]  /*00a0*/  VIMNMX R0, PT, PT, R4, R3, !PT ;  /* 0x0000000304007248 */ /* 0x000fc80007fe0100 */
[----:B-1----:R-:W-:-:S13]  /*00b0*/  ISETP.GE.AND P0, PT, R0, UR8, PT ;  /* 0x0000000800007c0c */ /* 0x002fda000bf06270 */
[----:B------:R-:W-:Y:S05]  /*00c0*/  @P0 EXIT ;  /* 0x000000000000094d */ /* 0x000fea0003800000 */
[----:B------:R-:W0:Y:S02]  /*00d0*/  LDC R5, c[0x0][0x394] ;  /* 0x0000e500ff057b82 */ /* 0x000e240000000800 */
[----:B0-----:R-:W-:-:S04]  /*00e0*/  ISETP.NE.AND P0, PT, R3, R5, PT ;  /* 0x000000050300720c */ /* 0x001fc80003f05270 */
[----:B------:R-:W-:-:S13]  /*00f0*/  ISETP.NE.OR P0, PT, R4, R3, P0 ;  /* 0x000000030400720c */ /* 0x000fda0000705670 */
[----:B------:R-:W-:Y:S05]  /*0100*/  @P0 EXIT ;  /* 0x000000000000094d */ /* 0x000fea0003800000 */
[----:B------:R-:W-:Y:S01]  /*0110*/  ISETP.GE.AND P0, PT, R5, 0x1, PT ;  /* 0x000000010500780c */ /* 0x000fe20003f06270 */
[----:B------:R-:W0:Y:S01]  /*0120*/  LDCU.64 UR6, c[0x0][0x358] ;  /* 0x00006b00ff0677ac */ /* 0x000e220008000a00 */
[----:B------:R-:W-:-:S11]  /*0130*/  HFMA2 R0, -RZ, RZ, 0, 0 ;  /* 0x00000000ff007431 */ /* 0x000fd600000001ff */
[----:B------:R-:W-:Y:S05]  /*0140*/  @!P0 BRA `(.L_x_20) ;  /* 0x0000000400a88947 */ /* 0x000fea0003800000 */
[C---:B------:R-:W-:Y:S01]  /*0150*/  ISETP.GE.U32.AND P1, PT, R5.reuse, 0x10, PT ;  /* 0x000000100500780c */ /* 0x040fe20003f26070 */
[C---:B------:R-:W-:Y:S01]  /*0160*/  IMAD R6, R5.reuse, UR8, RZ ;  /* 0x0000000805067c24 */ /* 0x040fe2000f8e02ff */
[----:B------:R-:W-:Y:S02]  /*0170*/  LOP3.LUT R24, R5, 0xf, RZ, 0xc0, !PT ;  /* 0x0000000f05187812 */ /* 0x000fe400078ec0ff */
[----:B------:R-:W-:Y:S02]  /*0180*/  MOV R0, RZ ;  /* 0x000000ff00007202 */ /* 0x000fe40000000f00 */
[----:B------:R-:W-:Y:S02]  /*0190*/  ISETP.NE.AND P0, PT, R24, RZ, PT ;  /* 0x000000ff1800720c */ /* 0x000fe40003f05270 */
[----:B------:R-:W-:-:S05]  /*01a0*/  MOV R7, RZ ;  /* 0x000000ff00077202 */ /* 0x000fca0000000f00 */
[----:B------:R-:W-:Y:S06]  /*01b0*/  @!P1 BRA `(.L_x_21) ;  /* 0x0000000000b89947 */ /* 0x000fec0003800000 */
[----:B------:R-:W1:Y:S01]  /*01c0*/  LDCU.64 UR4, c[0x0][0x388] ;  /* 0x00007100ff0477ac */ /* 0x000e620008000a00 */
[----:B------:R-:W-:Y:S02]  /*01d0*/  LOP3.LUT R7, R5, 0x7ffffff0, RZ, 0xc0, !PT ;  /* 0x7ffffff005077812 */ /* 0x000fe400078ec0ff */
[----:B------:R-:W-:Y:S02]  /*01e0*/  MOV R0, RZ ;  /* 0x000000ff00007202 */ /* 0x000fe40000000f00 */
[----:B------:R-:W-:Y:S02]  /*01f0*/  MOV R8, R6 ;  /* 0x0000000600087202 */ /* 0x000fe40000000f00 */
[----:B------:R-:W-:Y:S01]  /*0200*/  IADD3 R22, PT, PT, -R7, RZ, RZ ;  /* 0x000000ff07167210 */ /* 0x000fe20007ffe1ff */
[----:B-1----:R-:W-:-:S04]  /*0210*/  UIADD3 UR4, UP0, UPT, UR4, 0x20, URZ ;  /* 0x0000002004047890 */ /* 0x002fc8000ff1e0ff */
[----:B------:R-:W-:-:S12]  /*0220*/  UIADD3.X UR5, UPT, UPT, URZ, UR5, URZ, UP0, !UPT ;  /* 0x00000005ff057290 */ /* 0x000fd800087fe4ff */
.L_x_22:
[----:B------:R-:W-:Y:S02]  /*0230*/  MOV R2, UR4 ;  /* 0x0000000400027c02 */ /* 0x000fe40008000f00 */
[----:B------:R-:W-:-:S03]  /*0240*/  MOV R3, UR5 ;  /* 0x0000000500037c02 */ /* 0x000fc60008000f00 */
[----:B------:R-:W-:-:S05]  /*0250*/  IMAD.WIDE R2, R8, 0x4, R2 ;  /* 0x0000000408027825 */ /* 0x000fca00078e0202 */
[----:B0-----:R-:W2:Y:S04]  /*0260*/  LDG.E R21, desc[UR6][R2.64+-0x20] ;  /* 0xffffe00602157981 */ /* 0x001ea8000c1e1900 */
[----:B------:R-:W3:Y:S04]  /*0270*/  LDG.E R23, desc[UR6][R2.64+-0x1c] ;  /* 0xffffe40602177981 */ /* 0x000ee8000c1e1900 */
        /* <DEDUP_REMOVED lines=14> */
[----:B------:R-:W-:-:S02]  /*0360*/  IADD3 R22, PT, PT, R22, 0x10, RZ ;  /* 0x0000001016167810 */ /* 0x000fc40007ffe0ff */
[----:B------:R-:W-:Y:S02]  /*0370*/  IADD3 R8, PT, PT, R8, 0x10, RZ ;  /* 0x0000001008087810 */ /* 0x000fe40007ffe0ff */
[----:B------:R-:W-:Y:S01]  /*0380*/  ISETP.NE.AND P1, PT, R22, RZ, PT ;  /* 0x000000ff1600720c */ /* 0x000fe20003f25270 */
[----:B--2---:R-:W-:-:S04]  /*0390*/  FFMA R0, R21, R21, R0 ;  /* 0x0000001515007223 */ /* 0x004fc80000000000 */
[----:B---3--:R-:W-:-:S04]  /*03a0*/  FFMA R0, R23, R23, R0 ;  /* 0x0000001717007223 */ /* 0x008fc80000000000 */
[----:B----4-:R-:W-:-:S04]  /*03b0*/  FFMA R0, R25, R25, R0 ;  /* 0x0000001919007223 */ /* 0x010fc80000000000 */
[----:B-----5:R-:W-:-:S04]  /*03c0*/  FFMA R0, R27, R27, R0 ;  /* 0x0000001b1b007223 */ /* 0x020fc80000000000 */
[----:B------:R-:W-:-:S04]  /*03d0*/  FFMA R19, R19, R19, R0 ;  /* 0x0000001313137223 */ /* 0x000fc80000000000 */
        /* <DEDUP_REMOVED lines=10> */
[----:B------:R-:W-:Y:S01]  /*0480*/  FFMA R0, R20, R20, R9 ;  /* 0x0000001414007223 */ /* 0x000fe20000000009 */
[----:B------:R-:W-:Y:S06]  /*0490*/  @P1 BRA `(.L_x_22) ;  /* 0xfffffffc00641947 */ /* 0x000fec000383ffff */
.L_x_21:
[----:B------:R-:W-:Y:S05]  /*04a0*/  @!P0 BRA `(.L_x_20) ;  /* 0x0000000000d08947 */ /* 0x000fea0003800000 */
[----:B------:R-:W-:Y:S02]  /*04b0*/  ISETP.GE.U32.AND P0, PT, R24, 0x8, PT ;  /* 0x000000081800780c */ /* 0x000fe40003f06070 */
[----:B------:R-:W-:-:S04]  /*04c0*/  LOP3.LUT R8, R5, 0x7, RZ, 0xc0, !PT ;  /* 0x0000000705087812 */ /* 0x000fc800078ec0ff */
[----:B------:R-:W-:-:S07]  /*04d0*/  ISETP.NE.AND P1, PT, R8, RZ, PT ;  /* 0x000000ff0800720c */ /* 0x000fce0003f25270 */
[----:B------:R-:W-:Y:S06]  /*04e0*/  @!P0 BRA `(.L_x_23) ;  /* 0x0000000000508947 */ /* 0x000fec0003800000 */
[----:B------:R-:W1:Y:S01]  /*04f0*/  LDC.64 R2, c[0x0][0x388] ;  /* 0x0000e200ff027b82 */ /* 0x000e620000000a00 */
[----:B------:R-:W-:-:S05]  /*0500*/  IADD3 R9, PT, PT, R6, R7, RZ ;  /* 0x0000000706097210 */ /* 0x000fca0007ffe0ff */
[----:B-1----:R-:W-:-:S05]  /*0510*/  IMAD.WIDE R2, R9, 0x4, R2 ;  /* 0x0000000409027825 */ /* 0x002fca00078e0202 */
[----:B0-----:R-:W2:Y:S04]  /*0520*/  LDG.E R9, desc[UR6][R2.64] ;  /* 0x0000000602097981 */ /* 0x001ea8000c1e1900 */
[----:B------:R-:W3:Y:S04]  /*0530*/  LDG.E R11, desc[UR6][R2.64+0x4] ;  /* 0x00000406020b7981 */ /* 0x000ee8000c1e1900 */
[----:B------:R-:W4:Y:S04]  /*0540*/  LDG.E R13, desc[UR6][R2.64+0x8] ;  /* 0x00000806020d7981 */ /* 0x000f28000c1e1900 */
[----:B------:R-:W5:Y:S04]  /*0550*/  LDG.E R15, desc[UR6][R2.64+0xc] ;  /* 0x00000c06020f7981 */ /* 0x000f68000c1e1900 */
[----:B------:R-:W5:Y:S04]  /*0560*/  LDG.E R17, desc[UR6][R2.64+0x10] ;  /* 0x0000100602117981 */ /* 0x000f68000c1e1900 */
[----:B------:R-:W5:Y:S04]  /*0570*/  LDG.E R19, desc[UR6][R2.64+0x14] ;  /* 0x0000140602137981 */ /* 0x000f68000c1e1900 */
[----:B------:R-:W5:Y:S04]  /*0580*/  LDG.E R21, desc[UR6][R2.64+0x18] ;  /* 0x0000180602157981 */ /* 0x000f68000c1e1900 */
[----:B------:R-:W5:Y:S01]  /*0590*/  LDG.E R23, desc[UR6][R2.64+0x1c] ;  /* 0x00001c0602177981 */ /* 0x000f62000c1e1900 */
[----:B------:R-:W-:Y:S01]  /*05a0*/  IADD3 R7, PT, PT, R7, 0x8, RZ ;  /* 0x0000000807077810 */ /* 0x000fe20007ffe0ff */
        /* <DEDUP_REMOVED lines=8> */
.L_x_23:
        /* <DEDUP_REMOVED lines=11> */
[----:B------:R-:W5:Y:S01]  /*06e0*/  LDG.E R15, desc[UR6][R2.64+0xc] ;  /* 0x00000c06020f7981 */ /* 0x000f62000c1e1900 */
[----:B------:R-:W-:Y:S01]  /*06f0*/  IADD3 R7, PT, PT, R7, 0x4, RZ ;  /* 0x0000000407077810 */ /* 0x000fe20007ffe0ff */
[----:B--2---:R-:W-:-:S04]  /*0700*/  FFMA R0, R9, R9, R0 ;  /* 0x0000000909007223 */ /* 0x004fc80000000000 */
[----:B---3--:R-:W-:-:S04]  /*0710*/  FFMA R0, R11, R11, R0 ;  /* 0x0000000b0b007223 */ /* 0x008fc80000000000 */
[----:B----4-:R-:W-:-:S04]  /*0720*/  FFMA R0, R13, R13, R0 ;  /* 0x0000000d0d007223 */ /* 0x010fc80000000000 */
[----:B-----5:R-:W-:-:S07]  /*0730*/  FFMA R0, R15, R15, R0 ;  /* 0x0000000f0f007223 */ /* 0x020fce0000000000 */
.L_x_24:
[----:B------:R-:W-:Y:S05]  /*0740*/  @!P1 BRA `(.L_x_20) ;  /* 0x0000000000289947 */ /* 0x000fea0003800000 */
[----:B------:R-:W1:Y:S01]  /*0750*/  LDC.64 R8, c[0x0][0x388] ;  /* 0x0000e200ff087b82 */ /* 0x000e620000000a00 */
[----:B------:R-:W-:Y:S02]  /*0760*/  IADD3 R7, PT, PT, R6, R7, RZ ;  /* 0x0000000706077210 */ /* 0x000fe40007ffe0ff */
[----:B------:R-:W-:-:S07]  /*0770*/  IADD3 R10, PT, PT, -R10, RZ, RZ ;  /* 0x000000ff0a0a7210 */ /* 0x000fce0007ffe1ff */
.L_x_25:
[----:B-1----:R-:W-:-:S06]  /*0780*/  IMAD.WIDE R2, R7, 0x4, R8 ;  /* 0x0000000407027825 */ /* 0x002fcc00078e0208 */
[----:B0-----:R-:W2:Y:S01]  /*0790*/  LDG.E R3, desc[UR6][R2.64] ;  /* 0x0000000602037981 */ /* 0x001ea2000c1e1900 */
[----:B------:R-:W-:Y:S02]  /*07a0*/  IADD3 R10, PT, PT, R10, 0x1, RZ ;  /* 0x000000010a0a7810 */ /* 0x000fe40007ffe0ff */
[----:B------:R-:W-:Y:S02]  /*07b0*/  IADD3 R7, PT, PT, R7, 0x1, RZ ;  /* 0x0000000107077810 */ /* 0x000fe40007ffe0ff */
[----:B------:R-:W-:Y:S01]  /*07c0*/  ISETP.NE.AND P0, PT, R10, RZ, PT ;  /* 0x000000ff0a00720c */ /* 0x000fe20003f05270 */
[----:B--2---:R-:W-:-:S12]  /*07d0*/  FFMA R0, R3, R3, R0 ;  /* 0x0000000303007223 */ /* 0x004fd80000000000 */
[----:B------:R-:W-:Y:S05]  /*07e0*/  @P0 BRA `(.L_x_25) ;  /* 0xfffffffc00e40947 */ /* 0x000fea000383ffff */
.L_x_20:
[----:B------:R-:W1:Y:S01]  /*07f0*/  LDC.64 R2, c[0x0][0x380] ;  /* 0x0000e000ff027b82 */ /* 0x000e620000000a00 */
[----:B------:R-:W-:-:S04]  /*0800*/  IMAD R5, R4, UR8, R5 ;  /* 0x0000000804057c24 */ /* 0x000fc8000f8e0205 */
[----:B-1----:R-:W-:-:S06]  /*0810*/  IMAD.WIDE R2, R5, 0x4, R2 ;  /* 0x0000000405027825 */ /* 0x002fcc00078e0202 */
[----:B0-----:R-:W2:Y:S01]  /*0820*/  LDG.E R3, desc[UR6][R2.64] ;  /* 0x0000000602037981 */ /* 0x001ea2000c1e1900 */
[----:B------:R-:W-:Y:S01]  /*0830*/  BSSY.RECONVERGENT B0, `(.L_x_26) ;  /* 0x000000d000007945 */ /* 0x000fe20003800200 */
[----:B--2---:R-:W-:-:S04]  /*0840*/  FADD R4, R3, -R0 ;  /* 0x8000000003047221 */ /* 0x004fc80000000000 */
[----:B------:R0:W1:Y:S01]  /*0850*/  MUFU.RSQ R9, R4 ;  /* 0x0000000400097308 */ /* 0x0000620000001400 */
[----:B------:R-:W-:-:S04]  /*0860*/  IADD3 R0, PT, PT, R4, -0xd000000, RZ ;  /* 0xf300000004007810 */ /* 0x000fc80007ffe0ff */
[----:B------:R-:W-:-:S13]  /*0870*/  ISETP.GT.U32.AND P0, PT, R0, 0x727fffff, PT ;  /* 0x727fffff0000780c */ /* 0x000fda0003f04070 */
[----:B01----:R-:W-:Y:S05]  /*0880*/  @!P0 BRA `(.L_x_27) ;  /* 0x00000000000c8947 */ /* 0x003fea0003800000 */
[----:B------:R-:W-:-:S07]  /*0890*/  MOV R9, 0x8b0 ;  /* 0x000008b000097802 */ /* 0x000fce0000000f00 */
[----:B------:R-:W-:Y:S05]  /*08a0*/  CALL.REL.NOINC `($__internal_1_$__cuda_sm20_sqrt_rn_f32_slowpath) ;  /* 0x0000000000287944 */ /* 0x000fea0003c00000 */
[----:B------:R-:W-:Y:S05]  /*08b0*/  BRA `(.L_x_28) ;  /* 0x0000000000107947 */ /* 0x000fea0003800000 */
.L_x_27:
[----:B------:R-:W-:Y:S01]  /*08c0*/  FMUL.FTZ R7, R4, R9 ;  /* 0x0000000904077220 */ /* 0x000fe20000410000 */
[----:B------:R-:W-:-:S03]  /*08d0*/  FMUL.FTZ R2, R9, 0.5 ;  /* 0x3f00000009027820 */ /* 0x000fc60000410000 */
[----:B------:R-:W-:-:S04]  /*08e0*/  FFMA R0, -R7, R7, R4 ;  /* 0x0000000707007223 */ /* 0x000fc80000000104 */
[----:B------:R-:W-:-:S07]  /*08f0*/  FFMA R7, R0, R2, R7 ;  /* 0x0000000200077223 */ /* 0x000fce0000000007 */
.L_x_28:
[----:B------:R-:W-:Y:S05]  /*0900*/  BSYNC.RECONVERGENT B0 ;  /* 0x0000000000007941 */ /* 0x000fea0003800200 */
.L_x_26:
[----:B------:R-:W0:Y:S02]  /*0910*/  LDC.64 R2, c[0x0][0x388] ;  /* 0x0000e200ff027b82 */ /* 0x000e240000000a00 */
[----:B0-----:R-:W-:-:S05]  /*0920*/  IMAD.WIDE R2, R5, 0x4, R2 ;  /* 0x0000000405027825 */ /* 0x001fca00078e0202 */
[----:B------:R-:W-:Y:S01]  /*0930*/  STG.E desc[UR6][R2.64], R7 ;  /* 0x0000000702007986 */ /* 0x000fe2000c101906 */
[----:B------:R-:W-:Y:S05]  /*0940*/  EXIT ;  /* 0x000000000000794d */ /* 0x000fea0003800000 */
        .weak           $__internal_1_$__cuda_sm20_sqrt_rn_f32_slowpath
        .type           $__internal_1_$__cuda_sm20_sqrt_rn_f32_slowpath,@function
        .size           $__internal_1_$__cuda_sm20_sqrt_rn_f32_slowpath,(.L_x_32 - $__internal_1_$__cuda_sm20_sqrt_rn_f32_slowpath)
$__internal_1_$__cuda_sm20_sqrt_rn_f32_slowpath:
[----:B------:R-:W-:-:S13]  /*0950*/  LOP3.LUT P0, RZ, R4, 0x7fffffff, RZ, 0xc0, !PT ;  /* 0x7fffffff04ff7812 */ /* 0x000fda000780c0ff */
[----:B------:R-:W-:Y:S01]  /*0960*/  @!P0 MOV R2, R4 ;  /* 0x0000000400028202 */ /* 0x000fe20000000f00 */
[----:B------:R-:W-:Y:S06]  /*0970*/  @!P0 BRA `(.L_x_29) ;  /* 0x0000000000448947 */ /* 0x000fec0003800000 */
[----:B------:R-:W-:Y:S02]  /*0980*/  FSETP.GEU.FTZ.AND P0, PT, R4, RZ, PT ;  /* 0x000000ff0400720b */ /* 0x000fe40003f1e000 */
[----:B------:R-:W-:-:S11]  /*0990*/  MOV R0, R4 ;  /* 0x0000000400007202 */ /* 0x000fd60000000f00 */
[----:B------:R-:W-:Y:S01]  /*09a0*/  @!P0 MOV R2, 0x7fffffff ;  /* 0x7fffffff00028802 */ /* 0x000fe20000000f00 */
[----:B------:R-:W-:Y:S06]  /*09b0*/  @!P0 BRA `(.L_x_29) ;  /* 0x0000000000348947 */ /* 0x000fec0003800000 */
[----:B------:R-:W-:-:S13]  /*09c0*/  FSETP.GTU.FTZ.AND P0, PT, |R0|, +INF , PT ;  /* 0x7f8000000000780b */ /* 0x000fda0003f1c200 */
[----:B------:R-:W-:Y:S01]  /*09d0*/  @P0 FADD.FTZ R2, R0, 1 ;  /* 0x3f80000000020421 */ /* 0x000fe20000010000 */
[----:B------:R-:W-:Y:S06]  /*09e0*/  @P0 BRA `(.L_x_29) ;  /* 0x0000000000280947 */ /* 0x000fec0003800000 */
[----:B------:R-:W-:-:S13]  /*09f0*/  FSETP.NEU.FTZ.AND P0, PT, |R0|, +INF , PT ;  /* 0x7f8000000000780b */ /* 0x000fda0003f1d200 */
[----:B------:R-:W-:-:S04]  /*0a00*/  @P0 FFMA R3, R0, 1.84467440737095516160e+19, RZ ;  /* 0x5f80000000030823 */ /* 0x000fc800000000ff */
[----:B------:R-:W0:Y:S02]  /*0a10*/  @P0 MUFU.RSQ R2, R3 ;  /* 0x0000000300020308 */ /* 0x000e240000001400 */
[----:B0-----:R-:W-:Y:S01]  /*0a20*/  @P0 FMUL.FTZ R4, R3, R2 ;  /* 0x0000000203040220 */ /* 0x001fe20000410000 */
[----:B------:R-:W-:Y:S01]  /*0a30*/  @P0 FMUL.FTZ R8, R2, 0.5 ;  /* 0x3f00000002080820 */ /* 0x000fe20000410000 */
[----:B------:R-:W-:Y:S02]  /*0a40*/  @!P0 MOV R2, R0 ;  /* 0x0000000000028202 */ /* 0x000fe40000000f00 */
[----:B------:R-:W-:-:S04]  /*0a50*/  @P0 FADD.FTZ R6, -R4, -RZ ;  /* 0x800000ff04060221 */ /* 0x000fc80000010100 */
[----:B------:R-:W-:-:S04]  /*0a60*/  @P0 FFMA R7, R4, R6, R3 ;  /* 0x0000000604070223 */ /* 0x000fc80000000003 */
[----:B------:R-:W-:-:S04]  /*0a70*/  @P0 FFMA R7, R7, R8, R4 ;  /* 0x0000000807070223 */ /* 0x000fc80000000004 */
[----:B------:R-:W-:-:S07]  /*0a80*/  @P0 FMUL.FTZ R2, R7, 2.3283064365386962891e-10 ;  /* 0x2f80000007020820 */ /* 0x000fce0000410000 */
.L_x_29:
[----:B------:R-:W-:Y:S01]  /*0a90*/  HFMA2 R3, -RZ, RZ, 0, 0 ;  /* 0x00000000ff037431 */ /* 0x000fe200000001ff */
[----:B------:R-:W-:Y:S02]  /*0aa0*/  MOV R7, R2 ;  /* 0x0000000200077202 */ /* 0x000fe40000000f00 */
[----:B------:R-:W-:-:S04]  /*0ab0*/  MOV R2, R9 ;  /* 0x0000000900027202 */ /* 0x000fc80000000f00 */
[----:B------:R-:W-:Y:S05]  /*0ac0*/  RET.REL.NODEC R2 `(_Z8DiagonalPfS_ii) ;  /* 0xfffffff4024c7950 */ /* 0x000fea0003c3ffff */
.L_x_30:
        /* <DEDUP_REMOVED lines=11> */
.L_x_32:


//--------------------- .nv.shared.reserved.0     --------------------------
	.section	.nv.shared.reserved.0,"aw",@nobits
	.weak		__nv_reservedSMEM_offset_0_alias
	.size		__nv_reservedSMEM_offset_0_alias, 0, 64
	.other		__nv_reservedSMEM_offset_0_alias,@"STO_CUDA_RESERVED_SHARED STV_DEFAULT"
__nv_reservedSMEM_offset_0_alias:
	.zero		0
	.zero		64


//--------------------- .nv.constant0._Z7ColumnaPfS_ii --------------------------
	.section	.nv.constant0._Z7ColumnaPfS_ii,"a",@progbits
	.sectionflags	@""
	.align	4
.nv.constant0._Z7ColumnaPfS_ii:
	.zero		920


//--------------------- .nv.constant0._Z8DiagonalPfS_ii --------------------------
	.section	.nv.constant0._Z8DiagonalPfS_ii,"a",@progbits
	.sectionflags	@""
	.align	4
.nv.constant0._Z8DiagonalPfS_ii:
	.zero		920


//--------------------- SYMBOLS --------------------------

	.type		.nv.reservedSmem.offset0,@object
	.size		.nv.reservedSmem.offset0,0x4
